//
// Generated by NVIDIA NVVM Compiler
//
// Compiler Build ID: CL-36424714
// Cuda compilation tools, release 13.0, V13.0.88
// Based on NVVM 20.0.0
//

.version 9.0
.target sm_100
.address_size 64

	// .globl	_Z15chacha20_kernelPhm9ChaChaKey

.visible .entry _Z15chacha20_kernelPhm9ChaChaKey(
	.param .u64 .ptr .align 1 _Z15chacha20_kernelPhm9ChaChaKey_param_0,
	.param .u64 _Z15chacha20_kernelPhm9ChaChaKey_param_1,
	.param .align 4 .b8 _Z15chacha20_kernelPhm9ChaChaKey_param_2[40]
)
{
	.local .align 16 .b8 	__local_depot0[64];
	.reg .b64 	%SP;
	.reg .b64 	%SPL;
	.reg .pred 	%p<10>;
	.reg .b16 	%rs<22>;
	.reg .b32 	%r<354>;
	.reg .b64 	%rd<42>;

	mov.u64 	%SPL, __local_depot0;
	ld.param.u32 	%r56, [_Z15chacha20_kernelPhm9ChaChaKey_param_2+36];
	ld.param.u32 	%r55, [_Z15chacha20_kernelPhm9ChaChaKey_param_2+32];
	ld.param.u32 	%r54, [_Z15chacha20_kernelPhm9ChaChaKey_param_2+28];
	ld.param.u32 	%r53, [_Z15chacha20_kernelPhm9ChaChaKey_param_2+24];
	ld.param.u32 	%r52, [_Z15chacha20_kernelPhm9ChaChaKey_param_2+20];
	ld.param.u32 	%r51, [_Z15chacha20_kernelPhm9ChaChaKey_param_2+16];
	ld.param.u32 	%r50, [_Z15chacha20_kernelPhm9ChaChaKey_param_2+12];
	ld.param.u32 	%r49, [_Z15chacha20_kernelPhm9ChaChaKey_param_2+8];
	ld.param.u32 	%r48, [_Z15chacha20_kernelPhm9ChaChaKey_param_2+4];
	ld.param.u32 	%r47, [_Z15chacha20_kernelPhm9ChaChaKey_param_2];
	ld.param.u64 	%rd21, [_Z15chacha20_kernelPhm9ChaChaKey_param_0];
	ld.param.u64 	%rd20, [_Z15chacha20_kernelPhm9ChaChaKey_param_1];
	cvta.to.global.u64 	%rd1, %rd21;
	add.u64 	%rd2, %SPL, 0;
	mov.u32 	%r57, %ctaid.x;
	mov.u32 	%r58, %ntid.x;
	mov.u32 	%r59, %tid.x;
	mad.lo.s32 	%r60, %r57, %r58, %r59;
	cvt.u64.u32 	%rd39, %r60;
	mov.u32 	%r61, %nctaid.x;
	mul.lo.s32 	%r62, %r58, %r61;
	cvt.u64.u32 	%rd4, %r62;
	add.s64 	%rd23, %rd20, 63;
	shr.u64 	%rd5, %rd23, 6;
	setp.le.u64 	%p1, %rd5, %rd39;
	@%p1 bra 	$L__BB0_13;
	shl.b64 	%rd6, %rd39, 6;
	mov.b64 	%rd38, 0;
$L__BB0_2:
	cvt.u32.u64 	%r11, %rd39;
	{ .reg .b32 tmp; mov.b64 {tmp, %r12}, %rd39; }
	mov.b32 	%r353, 0;
	mov.b32 	%r351, 1634760805;
	mov.b32 	%r347, 857760878;
	mov.b32 	%r343, 2036477234;
	mov.b32 	%r339, 1797285236;
	mov.u32 	%r337, %r54;
	mov.u32 	%r338, %r56;
	mov.u32 	%r340, %r50;
	mov.u32 	%r341, %r53;
	mov.u32 	%r342, %r55;
	mov.u32 	%r344, %r49;
	mov.u32 	%r345, %r52;
	mov.u32 	%r346, %r12;
	mov.u32 	%r348, %r48;
	mov.u32 	%r349, %r51;
	mov.u32 	%r350, %r11;
	mov.u32 	%r352, %r47;
$L__BB0_3:
	add.s32 	%r260, %r351, %r352;
	xor.b32  	%r69, %r350, %r260;
	mov.b32 	%r250, 16;
	// begin inline asm
	shf.l.wrap.b32 %r68, %r69, %r69, %r250;
	// end inline asm
	add.s32 	%r261, %r349, %r68;
	xor.b32  	%r72, %r352, %r261;
	mov.b32 	%r253, 12;
	// begin inline asm
	shf.l.wrap.b32 %r71, %r72, %r72, %r253;
	// end inline asm
	add.s32 	%r262, %r260, %r71;
	xor.b32  	%r75, %r68, %r262;
	mov.b32 	%r256, 8;
	// begin inline asm
	shf.l.wrap.b32 %r74, %r75, %r75, %r256;
	// end inline asm
	add.s32 	%r263, %r261, %r74;
	xor.b32  	%r78, %r71, %r263;
	mov.b32 	%r259, 7;
	// begin inline asm
	shf.l.wrap.b32 %r77, %r78, %r78, %r259;
	// end inline asm
	add.s32 	%r264, %r347, %r348;
	xor.b32  	%r81, %r346, %r264;
	// begin inline asm
	shf.l.wrap.b32 %r80, %r81, %r81, %r250;
	// end inline asm
	add.s32 	%r265, %r345, %r80;
	xor.b32  	%r84, %r348, %r265;
	// begin inline asm
	shf.l.wrap.b32 %r83, %r84, %r84, %r253;
	// end inline asm
	add.s32 	%r266, %r264, %r83;
	xor.b32  	%r87, %r80, %r266;
	// begin inline asm
	shf.l.wrap.b32 %r86, %r87, %r87, %r256;
	// end inline asm
	add.s32 	%r267, %r265, %r86;
	xor.b32  	%r90, %r83, %r267;
	// begin inline asm
	shf.l.wrap.b32 %r89, %r90, %r90, %r259;
	// end inline asm
	add.s32 	%r268, %r343, %r344;
	xor.b32  	%r93, %r342, %r268;
	// begin inline asm
	shf.l.wrap.b32 %r92, %r93, %r93, %r250;
	// end inline asm
	add.s32 	%r269, %r341, %r92;
	xor.b32  	%r96, %r344, %r269;
	// begin inline asm
	shf.l.wrap.b32 %r95, %r96, %r96, %r253;
	// end inline asm
	add.s32 	%r270, %r268, %r95;
	xor.b32  	%r99, %r92, %r270;
	// begin inline asm
	shf.l.wrap.b32 %r98, %r99, %r99, %r256;
	// end inline asm
	add.s32 	%r271, %r269, %r98;
	xor.b32  	%r102, %r95, %r271;
	// begin inline asm
	shf.l.wrap.b32 %r101, %r102, %r102, %r259;
	// end inline asm
	add.s32 	%r272, %r339, %r340;
	xor.b32  	%r105, %r338, %r272;
	// begin inline asm
	shf.l.wrap.b32 %r104, %r105, %r105, %r250;
	// end inline asm
	add.s32 	%r273, %r337, %r104;
	xor.b32  	%r108, %r340, %r273;
	// begin inline asm
	shf.l.wrap.b32 %r107, %r108, %r108, %r253;
	// end inline asm
	add.s32 	%r274, %r272, %r107;
	xor.b32  	%r111, %r104, %r274;
	// begin inline asm
	shf.l.wrap.b32 %r110, %r111, %r111, %r256;
	// end inline asm
	add.s32 	%r275, %r273, %r110;
	xor.b32  	%r114, %r107, %r275;
	// begin inline asm
	shf.l.wrap.b32 %r113, %r114, %r114, %r259;
	// end inline asm
	add.s32 	%r276, %r262, %r89;
	xor.b32  	%r117, %r110, %r276;
	// begin inline asm
	shf.l.wrap.b32 %r116, %r117, %r117, %r250;
	// end inline asm
	add.s32 	%r277, %r271, %r116;
	xor.b32  	%r120, %r89, %r277;
	// begin inline asm
	shf.l.wrap.b32 %r119, %r120, %r120, %r253;
	// end inline asm
	add.s32 	%r278, %r276, %r119;
	xor.b32  	%r123, %r116, %r278;
	// begin inline asm
	shf.l.wrap.b32 %r122, %r123, %r123, %r256;
	// end inline asm
	add.s32 	%r279, %r277, %r122;
	xor.b32  	%r126, %r119, %r279;
	// begin inline asm
	shf.l.wrap.b32 %r125, %r126, %r126, %r259;
	// end inline asm
	add.s32 	%r280, %r266, %r101;
	xor.b32  	%r129, %r74, %r280;
	// begin inline asm
	shf.l.wrap.b32 %r128, %r129, %r129, %r250;
	// end inline asm
	add.s32 	%r281, %r275, %r128;
	xor.b32  	%r132, %r101, %r281;
	// begin inline asm
	shf.l.wrap.b32 %r131, %r132, %r132, %r253;
	// end inline asm
	add.s32 	%r282, %r280, %r131;
	xor.b32  	%r135, %r128, %r282;
	// begin inline asm
	shf.l.wrap.b32 %r134, %r135, %r135, %r256;
	// end inline asm
	add.s32 	%r283, %r281, %r134;
	xor.b32  	%r138, %r131, %r283;
	// begin inline asm
	shf.l.wrap.b32 %r137, %r138, %r138, %r259;
	// end inline asm
	add.s32 	%r284, %r270, %r113;
	xor.b32  	%r141, %r86, %r284;
	// begin inline asm
	shf.l.wrap.b32 %r140, %r141, %r141, %r250;
	// end inline asm
	add.s32 	%r285, %r263, %r140;
	xor.b32  	%r144, %r113, %r285;
	// begin inline asm
	shf.l.wrap.b32 %r143, %r144, %r144, %r253;
	// end inline asm
	add.s32 	%r286, %r284, %r143;
	xor.b32  	%r147, %r140, %r286;
	// begin inline asm
	shf.l.wrap.b32 %r146, %r147, %r147, %r256;
	// end inline asm
	add.s32 	%r287, %r285, %r146;
	xor.b32  	%r150, %r143, %r287;
	// begin inline asm
	shf.l.wrap.b32 %r149, %r150, %r150, %r259;
	// end inline asm
	add.s32 	%r288, %r274, %r77;
	xor.b32  	%r153, %r98, %r288;
	// begin inline asm
	shf.l.wrap.b32 %r152, %r153, %r153, %r250;
	// end inline asm
	add.s32 	%r289, %r267, %r152;
	xor.b32  	%r156, %r77, %r289;
	// begin inline asm
	shf.l.wrap.b32 %r155, %r156, %r156, %r253;
	// end inline asm
	add.s32 	%r290, %r288, %r155;
	xor.b32  	%r159, %r152, %r290;
	// begin inline asm
	shf.l.wrap.b32 %r158, %r159, %r159, %r256;
	// end inline asm
	add.s32 	%r291, %r289, %r158;
	xor.b32  	%r162, %r155, %r291;
	// begin inline asm
	shf.l.wrap.b32 %r161, %r162, %r162, %r259;
	// end inline asm
	add.s32 	%r292, %r278, %r161;
	xor.b32  	%r165, %r134, %r292;
	// begin inline asm
	shf.l.wrap.b32 %r164, %r165, %r165, %r250;
	// end inline asm
	add.s32 	%r293, %r287, %r164;
	xor.b32  	%r168, %r161, %r293;
	// begin inline asm
	shf.l.wrap.b32 %r167, %r168, %r168, %r253;
	// end inline asm
	add.s32 	%r294, %r292, %r167;
	xor.b32  	%r171, %r164, %r294;
	// begin inline asm
	shf.l.wrap.b32 %r170, %r171, %r171, %r256;
	// end inline asm
	add.s32 	%r295, %r293, %r170;
	xor.b32  	%r174, %r167, %r295;
	// begin inline asm
	shf.l.wrap.b32 %r173, %r174, %r174, %r259;
	// end inline asm
	add.s32 	%r296, %r282, %r125;
	xor.b32  	%r177, %r146, %r296;
	// begin inline asm
	shf.l.wrap.b32 %r176, %r177, %r177, %r250;
	// end inline asm
	add.s32 	%r297, %r291, %r176;
	xor.b32  	%r180, %r125, %r297;
	// begin inline asm
	shf.l.wrap.b32 %r179, %r180, %r180, %r253;
	// end inline asm
	add.s32 	%r298, %r296, %r179;
	xor.b32  	%r183, %r176, %r298;
	// begin inline asm
	shf.l.wrap.b32 %r182, %r183, %r183, %r256;
	// end inline asm
	add.s32 	%r299, %r297, %r182;
	xor.b32  	%r186, %r179, %r299;
	// begin inline asm
	shf.l.wrap.b32 %r185, %r186, %r186, %r259;
	// end inline asm
	add.s32 	%r300, %r286, %r137;
	xor.b32  	%r189, %r158, %r300;
	// begin inline asm
	shf.l.wrap.b32 %r188, %r189, %r189, %r250;
	// end inline asm
	add.s32 	%r301, %r279, %r188;
	xor.b32  	%r192, %r137, %r301;
	// begin inline asm
	shf.l.wrap.b32 %r191, %r192, %r192, %r253;
	// end inline asm
	add.s32 	%r302, %r300, %r191;
	xor.b32  	%r195, %r188, %r302;
	// begin inline asm
	shf.l.wrap.b32 %r194, %r195, %r195, %r256;
	// end inline asm
	add.s32 	%r303, %r301, %r194;
	xor.b32  	%r198, %r191, %r303;
	// begin inline asm
	shf.l.wrap.b32 %r197, %r198, %r198, %r259;
	// end inline asm
	add.s32 	%r304, %r290, %r149;
	xor.b32  	%r201, %r122, %r304;
	// begin inline asm
	shf.l.wrap.b32 %r200, %r201, %r201, %r250;
	// end inline asm
	add.s32 	%r305, %r283, %r200;
	xor.b32  	%r204, %r149, %r305;
	// begin inline asm
	shf.l.wrap.b32 %r203, %r204, %r204, %r253;
	// end inline asm
	add.s32 	%r306, %r304, %r203;
	xor.b32  	%r207, %r200, %r306;
	// begin inline asm
	shf.l.wrap.b32 %r206, %r207, %r207, %r256;
	// end inline asm
	add.s32 	%r307, %r305, %r206;
	xor.b32  	%r210, %r203, %r307;
	// begin inline asm
	shf.l.wrap.b32 %r209, %r210, %r210, %r259;
	// end inline asm
	add.s32 	%r308, %r294, %r185;
	xor.b32  	%r213, %r206, %r308;
	// begin inline asm
	shf.l.wrap.b32 %r212, %r213, %r213, %r250;
	// end inline asm
	add.s32 	%r309, %r303, %r212;
	xor.b32  	%r216, %r185, %r309;
	// begin inline asm
	shf.l.wrap.b32 %r215, %r216, %r216, %r253;
	// end inline asm
	add.s32 	%r351, %r308, %r215;
	xor.b32  	%r219, %r212, %r351;
	// begin inline asm
	shf.l.wrap.b32 %r338, %r219, %r219, %r256;
	// end inline asm
	add.s32 	%r341, %r309, %r338;
	xor.b32  	%r222, %r215, %r341;
	// begin inline asm
	shf.l.wrap.b32 %r348, %r222, %r222, %r259;
	// end inline asm
	add.s32 	%r310, %r298, %r197;
	xor.b32  	%r225, %r170, %r310;
	// begin inline asm
	shf.l.wrap.b32 %r224, %r225, %r225, %r250;
	// end inline asm
	add.s32 	%r311, %r307, %r224;
	xor.b32  	%r228, %r197, %r311;
	// begin inline asm
	shf.l.wrap.b32 %r227, %r228, %r228, %r253;
	// end inline asm
	add.s32 	%r347, %r310, %r227;
	xor.b32  	%r231, %r224, %r347;
	// begin inline asm
	shf.l.wrap.b32 %r350, %r231, %r231, %r256;
	// end inline asm
	add.s32 	%r337, %r311, %r350;
	xor.b32  	%r234, %r227, %r337;
	// begin inline asm
	shf.l.wrap.b32 %r344, %r234, %r234, %r259;
	// end inline asm
	add.s32 	%r312, %r302, %r209;
	xor.b32  	%r237, %r182, %r312;
	// begin inline asm
	shf.l.wrap.b32 %r236, %r237, %r237, %r250;
	// end inline asm
	add.s32 	%r313, %r295, %r236;
	xor.b32  	%r240, %r209, %r313;
	// begin inline asm
	shf.l.wrap.b32 %r239, %r240, %r240, %r253;
	// end inline asm
	add.s32 	%r343, %r312, %r239;
	xor.b32  	%r243, %r236, %r343;
	// begin inline asm
	shf.l.wrap.b32 %r346, %r243, %r243, %r256;
	// end inline asm
	add.s32 	%r349, %r313, %r346;
	xor.b32  	%r246, %r239, %r349;
	// begin inline asm
	shf.l.wrap.b32 %r340, %r246, %r246, %r259;
	// end inline asm
	add.s32 	%r314, %r306, %r173;
	xor.b32  	%r249, %r194, %r314;
	// begin inline asm
	shf.l.wrap.b32 %r248, %r249, %r249, %r250;
	// end inline asm
	add.s32 	%r315, %r299, %r248;
	xor.b32  	%r252, %r173, %r315;
	// begin inline asm
	shf.l.wrap.b32 %r251, %r252, %r252, %r253;
	// end inline asm
	add.s32 	%r339, %r314, %r251;
	xor.b32  	%r255, %r248, %r339;
	// begin inline asm
	shf.l.wrap.b32 %r342, %r255, %r255, %r256;
	// end inline asm
	add.s32 	%r345, %r315, %r342;
	xor.b32  	%r258, %r251, %r345;
	// begin inline asm
	shf.l.wrap.b32 %r352, %r258, %r258, %r259;
	// end inline asm
	add.s32 	%r353, %r353, 2;
	setp.ne.s32 	%p2, %r353, 10;
	@%p2 bra 	$L__BB0_3;
	add.s32 	%r316, %r351, 1634760805;
	add.s32 	%r317, %r347, 857760878;
	add.s32 	%r318, %r343, 2036477234;
	add.s32 	%r319, %r339, 1797285236;
	add.s32 	%r320, %r352, %r47;
	add.s32 	%r321, %r348, %r48;
	add.s32 	%r322, %r344, %r49;
	add.s32 	%r323, %r340, %r50;
	add.s32 	%r324, %r349, %r51;
	add.s32 	%r325, %r345, %r52;
	add.s32 	%r326, %r341, %r53;
	add.s32 	%r327, %r337, %r54;
	add.s32 	%r328, %r350, %r11;
	add.s32 	%r329, %r346, %r12;
	add.s32 	%r330, %r342, %r55;
	add.s32 	%r331, %r338, %r56;
	st.local.v4.b32 	[%rd2], {%r316, %r317, %r318, %r319};
	st.local.v4.b32 	[%rd2+16], {%r320, %r321, %r322, %r323};
	st.local.v4.b32 	[%rd2+32], {%r324, %r325, %r326, %r327};
	st.local.v4.b32 	[%rd2+48], {%r328, %r329, %r330, %r331};
	shl.b64 	%rd9, %rd39, 6;
	setp.eq.s64 	%p3, %rd20, %rd9;
	@%p3 bra 	$L__BB0_12;
	mul.lo.s64 	%rd26, %rd4, %rd38;
	shl.b64 	%rd27, %rd26, 6;
	add.s64 	%rd28, %rd6, %rd27;
	add.s64 	%rd29, %rd28, 64;
	min.u64 	%rd30, %rd20, %rd29;
	and.b64  	%rd10, %rd30, 3;
	sub.s64 	%rd11, %rd30, %rd27;
	sub.s64 	%rd31, %rd6, %rd11;
	setp.gt.u64 	%p4, %rd31, -4;
	mov.b64 	%rd41, 0;
	@%p4 bra 	$L__BB0_8;
	add.s64 	%rd33, %rd6, %rd10;
	sub.s64 	%rd41, %rd11, %rd33;
	mov.b64 	%rd40, 0;
$L__BB0_7:
	add.s64 	%rd34, %rd2, %rd40;
	ld.local.u32 	%r332, [%rd34];
	bfe.u32 	%r333, %r332, 0, 8;
	cvt.u16.u32 	%rs1, %r333;
	bfe.u32 	%r334, %r332, 8, 8;
	cvt.u16.u32 	%rs2, %r334;
	bfe.u32 	%r335, %r332, 16, 8;
	cvt.u16.u32 	%rs3, %r335;
	bfe.u32 	%r336, %r332, 24, 8;
	cvt.u16.u32 	%rs4, %r336;
	add.s64 	%rd35, %rd9, %rd40;
	add.s64 	%rd36, %rd1, %rd35;
	ld.global.u8 	%rs5, [%rd36];
	xor.b16  	%rs6, %rs5, %rs1;
	st.global.u8 	[%rd36], %rs6;
	ld.global.u8 	%rs7, [%rd36+1];
	xor.b16  	%rs8, %rs7, %rs2;
	st.global.u8 	[%rd36+1], %rs8;
	ld.global.u8 	%rs9, [%rd36+2];
	xor.b16  	%rs10, %rs9, %rs3;
	st.global.u8 	[%rd36+2], %rs10;
	ld.global.u8 	%rs11, [%rd36+3];
	xor.b16  	%rs12, %rs11, %rs4;
	st.global.u8 	[%rd36+3], %rs12;
	add.s64 	%rd40, %rd40, 4;
	setp.ne.s64 	%p5, %rd40, %rd41;
	@%p5 bra 	$L__BB0_7;
$L__BB0_8:
	setp.eq.s64 	%p6, %rd10, 0;
	@%p6 bra 	$L__BB0_12;
	add.s64 	%rd16, %rd2, %rd41;
	ld.local.u8 	%rs13, [%rd16];
	add.s64 	%rd37, %rd9, %rd41;
	add.s64 	%rd17, %rd1, %rd37;
	ld.global.u8 	%rs14, [%rd17];
	xor.b16  	%rs15, %rs14, %rs13;
	st.global.u8 	[%rd17], %rs15;
	setp.eq.s64 	%p7, %rd10, 1;
	@%p7 bra 	$L__BB0_12;
	ld.local.u8 	%rs16, [%rd16+1];
	ld.global.u8 	%rs17, [%rd17+1];
	xor.b16  	%rs18, %rs17, %rs16;
	st.global.u8 	[%rd17+1], %rs18;
	setp.eq.s64 	%p8, %rd10, 2;
	@%p8 bra 	$L__BB0_12;
	ld.local.u8 	%rs19, [%rd16+2];
	ld.global.u8 	%rs20, [%rd17+2];
	xor.b16  	%rs21, %rs20, %rs19;
	st.global.u8 	[%rd17+2], %rs21;
$L__BB0_12:
	add.s64 	%rd39, %rd39, %rd4;
	setp.lt.u64 	%p9, %rd39, %rd5;
	add.s64 	%rd38, %rd38, 1;
	@%p9 bra 	$L__BB0_2;
$L__BB0_13:
	ret;

}


// ===== COMPILED SASS (sm_100) =====

	.target	sm_100

	.elftype	@"ET_EXEC"


//--------------------- .note.nv.tkinfo           --------------------------
	.section	.note.nv.tkinfo,"",@"SHT_NOTE"
	.sectionflags	@"SHF_NOTE_NV_TKINFO"
	.tkinfo
        /*0018*/ 	.word	0x00000002
        /*0030*/ 	.string	""
        /*0030*/ 	.string	"ptxas"
        /*0030*/ 	.string	"Cuda compilation tools, release 13.0, V13.0.88"
        /*0030*/ 	.string	"Build cuda_13.0.r13.0/compiler.36424714_0"
        /*0030*/ 	.string	"-arch sm_100 -m 64 "



//--------------------- .note.nv.cuinfo           --------------------------
	.section	.note.nv.cuinfo,"",@"SHT_NOTE"
	.sectionflags	@"SHF_NOTE_NV_CUINFO"
        /*0018*/ 	.short	0x0002
        /*001a*/ 	.short	0x0064
        /*001c*/ 	.short	0x0082
	.zero		2


//--------------------- .nv.info                  --------------------------
	.section	.nv.info,"",@"SHT_CUDA_INFO"
	.align	4


	//----- nvinfo : EIATTR_REGCOUNT
	.align		4
        /*0000*/ 	.byte	0x04, 0x2f
        /*0002*/ 	.short	(.L_1 - .L_0)
	.align		4
.L_0:
        /*0004*/ 	.word	index@(_Z15chacha20_kernelPhm9ChaChaKey)
        /*0008*/ 	.word	0x00000020


	//----- nvinfo : EIATTR_FRAME_SIZE
	.align		4
.L_1:
        /*000c*/ 	.byte	0x04, 0x11
        /*000e*/ 	.short	(.L_3 - .L_2)
	.align		4
.L_2:
        /*0010*/ 	.word	index@(_Z15chacha20_kernelPhm9ChaChaKey)
        /*0014*/ 	.word	0x00000040


	//----- nvinfo : EIATTR_MIN_STACK_SIZE
	.align		4
.L_3:
        /*0018*/ 	.byte	0x04, 0x12
        /*001a*/ 	.short	(.L_5 - .L_4)
	.align		4
.L_4:
        /*001c*/ 	.word	index@(_Z15chacha20_kernelPhm9ChaChaKey)
        /*0020*/ 	.word	0x00000040
.L_5:


//--------------------- .nv.compat                --------------------------
	.section	.nv.compat,"",@"SHT_CUDA_COMPAT_INFO"
	.align	4
        /*0000*/ 	.byte	0x02, 0x09, 0x00, 0x00, 0x02, 0x02, 0x01, 0x00, 0x02, 0x05, 0x05, 0x00, 0x03, 0x07, 0x01, 0x01
        /*0010*/ 	.byte	0x02, 0x03, 0x00, 0x00, 0x02, 0x06, 0x01, 0x00, 0x04, 0x0b, 0x08, 0x00, 0x09, 0x00, 0x00, 0x00
        /*0020*/ 	.byte	0x00, 0x00, 0x00, 0x00


//--------------------- .nv.info._Z15chacha20_kernelPhm9ChaChaKey --------------------------
	.section	.nv.info._Z15chacha20_kernelPhm9ChaChaKey,"",@"SHT_CUDA_INFO"
	.sectionflags	@""
	.align	4


	//----- nvinfo : EIATTR_CUDA_API_VERSION
	.align		4
        /*0000*/ 	.byte	0x04, 0x37
        /*0002*/ 	.short	(.L_7 - .L_6)
.L_6:
        /*0004*/ 	.word	0x00000082


	//----- nvinfo : EIATTR_KPARAM_INFO
	.align		4
.L_7:
        /*0008*/ 	.byte	0x04, 0x17
        /*000a*/ 	.short	(.L_9 - .L_8)
.L_8:
        /*000c*/ 	.word	0x00000000
        /*0010*/ 	.short	0x0002
        /*0012*/ 	.short	0x0010
        /*0014*/ 	.byte	0x00, 0xf0, 0xa1, 0x00


	//----- nvinfo : EIATTR_KPARAM_INFO
	.align		4
.L_9:
        /*0018*/ 	.byte	0x04, 0x17
        /*001a*/ 	.short	(.L_11 - .L_10)
.L_10:
        /*001c*/ 	.word	0x00000000
        /*0020*/ 	.short	0x0001
        /*0022*/ 	.short	0x0008
        /*0024*/ 	.byte	0x00, 0xf0, 0x21, 0x00


	//----- nvinfo : EIATTR_KPARAM_INFO
	.align		4
.L_11:
        /*0028*/ 	.byte	0x04, 0x17
        /*002a*/ 	.short	(.L_13 - .L_12)
.L_12:
        /*002c*/ 	.word	0x00000000
        /*0030*/ 	.short	0x0000
        /*0032*/ 	.short	0x0000
        /*0034*/ 	.byte	0x00, 0xf5, 0x21, 0x00


	//----- nvinfo : EIATTR_SPARSE_MMA_MASK
	.align		4
.L_13:
        /*0038*/ 	.byte	0x03, 0x50
        /*003a*/ 	.short	0x0000


	//----- nvinfo : EIATTR_MAXREG_COUNT
	.align		4
        /*003c*/ 	.byte	0x03, 0x1b
        /*003e*/ 	.short	0x00ff


	//----- nvinfo : EIATTR_MERCURY_ISA_VERSION
	.align		4
        /*0040*/ 	.byte	0x03, 0x5f
        /*0042*/ 	.short	0x0101


	//----- nvinfo : EIATTR_VRC_CTA_INIT_COUNT
	.align		4
        /*0044*/ 	.byte	0x02, 0x4a
	.zero		1
	.zero		1


	//----- nvinfo : EIATTR_EXIT_INSTR_OFFSETS
	.align		4
        /*0048*/ 	.byte	0x04, 0x1c
        /*004a*/ 	.short	(.L_15 - .L_14)


	//   ....[0]....
.L_14:
        /*004c*/ 	.word	0x00000100


	//   ....[1]....
        /*0050*/ 	.word	0x00001f10


	//----- nvinfo : EIATTR_CRS_STACK_SIZE
	.align		4
.L_15:
        /*0054*/ 	.byte	0x04, 0x1e
        /*0056*/ 	.short	(.L_17 - .L_16)
.L_16:
        /*0058*/ 	.word	0x00000000


	//----- nvinfo : EIATTR_CBANK_PARAM_SIZE
	.align		4
.L_17:
        /*005c*/ 	.byte	0x03, 0x19
        /*005e*/ 	.short	0x0038


	//----- nvinfo : EIATTR_PARAM_CBANK
	.align		4
        /*0060*/ 	.byte	0x04, 0x0a
        /*0062*/ 	.short	(.L_19 - .L_18)
	.align		4
.L_18:
        /*0064*/ 	.word	index@(.nv.constant0._Z15chacha20_kernelPhm9ChaChaKey)
        /*0068*/ 	.short	0x0380
        /*006a*/ 	.short	0x0038


	//----- nvinfo : EIATTR_SW_WAR
	.align		4
.L_19:
        /*006c*/ 	.byte	0x04, 0x36
        /*006e*/ 	.short	(.L_21 - .L_20)
.L_20:
        /*0070*/ 	.word	0x00000008
.L_21:


//--------------------- .nv.callgraph             --------------------------
	.section	.nv.callgraph,"",@"SHT_CUDA_CALLGRAPH"
	.align	4
	.sectionentsize	8
	.align		4
        /*0000*/ 	.word	0x00000000
	.align		4
        /*0004*/ 	.word	0xffffffff
	.align		4
        /*0008*/ 	.word	0x00000000
	.align		4
        /*000c*/ 	.word	0xfffffffe
	.align		4
        /*0010*/ 	.word	0x00000000
	.align		4
        /*0014*/ 	.word	0xfffffffd
	.align		4
        /*0018*/ 	.word	0x00000000
	.align		4
        /*001c*/ 	.word	0xfffffffc


//--------------------- .text._Z15chacha20_kernelPhm9ChaChaKey --------------------------
	.section	.text._Z15chacha20_kernelPhm9ChaChaKey,"ax",@progbits
	.align	128
        .global         _Z15chacha20_kernelPhm9ChaChaKey
        .type           _Z15chacha20_kernelPhm9ChaChaKey,@function
        .size           _Z15chacha20_kernelPhm9ChaChaKey,(.L_x_14 - _Z15chacha20_kernelPhm9ChaChaKey)
        .other          _Z15chacha20_kernelPhm9ChaChaKey,@"STO_CUDA_ENTRY STV_DEFAULT"
_Z15chacha20_kernelPhm9ChaChaKey:
.text._Z15chacha20_kernelPhm9ChaChaKey:
[----:B------:R-:W0:Y:S01]  /*0000*/  LDC R1, c[0x0][0x37c] ;  /* 0x0000df00ff017b82 */ /* 0x000e220000000800 */
[----:B------:R-:W1:Y:S01]  /*0010*/  S2R R24, SR_TID.X ;  /* 0x0000000000187919 */ /* 0x000e620000002100 */
[----:B------:R-:W2:Y:S06]  /*0020*/  LDCU.64 UR4, c[0x0][0x388] ;  /* 0x00007100ff0477ac */ /* 0x000eac0008000a00 */
[----:B------:R-:W1:Y:S01]  /*0030*/  S2UR UR6, SR_CTAID.X ;  /* 0x00000000000679c3 */ /* 0x000e620000002500 */
[----:B0-----:R-:W-:-:S07]  /*0040*/  VIADD R1, R1, 0xffffffc0 ;  /* 0xffffffc001017836 */ /* 0x001fce0000000000 */
[----:B------:R-:W1:Y:S01]  /*0050*/  LDC R25, c[0x0][0x360] ;  /* 0x0000d800ff197b82 */ /* 0x000e620000000800 */
[----:B------:R-:W0:Y:S01]  /*0060*/  LDCU UR7, c[0x0][0x370] ;  /* 0x00006e00ff0777ac */ /* 0x000e220008000800 */
[----:B--2---:R-:W-:-:S04]  /*0070*/  UIADD3 UR4, UP0, UPT, UR4, 0x3f, URZ ;  /* 0x0000003f04047890 */ /* 0x004fc8000ff1e0ff */
[----:B------:R-:W-:-:S04]  /*0080*/  UIADD3.X UR5, UPT, UPT, URZ, UR5, URZ, UP0, !UPT ;  /* 0x00000005ff057290 */ /* 0x000fc800087fe4ff */
[----:B------:R-:W-:Y:S02]  /*0090*/  USHF.R.U64 UR4, UR4, 0x6, UR5 ;  /* 0x0000000604047899 */ /* 0x000fe40008001205 */
[----:B------:R-:W-:Y:S01]  /*00a0*/  USHF.R.U32.HI UR5, URZ, 0x6, UR5 ;  /* 0x00000006ff057899 */ /* 0x000fe20008011605 */
[----:B-1----:R-:W-:-:S05]  /*00b0*/  IMAD R24, R25, UR6, R24 ;  /* 0x0000000619187c24 */ /* 0x002fca000f8e0218 */
[----:B------:R-:W-:Y:S02]  /*00c0*/  IMAD.U32 R0, RZ, RZ, UR5 ;  /* 0x00000005ff007e24 */ /* 0x000fe4000f8e00ff */
[----:B0-----:R-:W-:Y:S01]  /*00d0*/  IMAD R25, R25, UR7, RZ ;  /* 0x0000000719197c24 */ /* 0x001fe2000f8e02ff */
[----:B------:R-:W-:-:S04]  /*00e0*/  ISETP.LT.U32.AND P0, PT, R24, UR4, PT ;  /* 0x0000000418007c0c */ /* 0x000fc8000bf01070 */
[----:B------:R-:W-:-:S13]  /*00f0*/  ISETP.GT.U32.AND.EX P0, PT, R0, RZ, PT, P0 ;  /* 0x000000ff0000720c */ /* 0x000fda0003f04100 */
[----:B------:R-:W-:Y:S05]  /*0100*/  @!P0 EXIT ;  /* 0x000000000000894d */ /* 0x000fea0003800000 */
[----:B------:R-:W-:Y:S01]  /*0110*/  CS2R R20, SRZ ;  /* 0x0000000000147805 */ /* 0x000fe2000001ff00 */
[----:B------:R-:W-:Y:S01]  /*0120*/  IMAD.MOV.U32 R3, RZ, RZ, RZ ;  /* 0x000000ffff037224 */ /* 0x000fe200078e00ff */
[----:B------:R-:W0:Y:S01]  /*0130*/  LDCU.64 UR6, c[0x0][0x358] ;  /* 0x00006b00ff0677ac */ /* 0x000e220008000a00 */
[----:B------:R-:W-:-:S03]  /*0140*/  IMAD.SHL.U32 R0, R24, 0x40, RZ ;  /* 0x0000004018007824 */ /* 0x000fc600078e00ff */
[----:B------:R-:W-:-:S07]  /*0150*/  SHF.L.U64.HI R2, R24, 0x6, R21 ;  /* 0x0000000618027819 */ /* 0x000fce0000010215 */
.L_x_12:
[----:B-1----:R-:W1:Y:S01]  /*0160*/  LDCU.64 UR8, c[0x0][0x3a8] ;  /* 0x00007500ff0877ac */ /* 0x002e620008000a00 */
[----:B------:R-:W-:Y:S02]  /*0170*/  IMAD.MOV.U32 R22, RZ, RZ, RZ ;  /* 0x000000ffff167224 */ /* 0x000fe400078e00ff */
[----:B------:R-:W-:Y:S01]  /*0180*/  IMAD.MOV.U32 R4, RZ, RZ, 0x61707865 ;  /* 0x61707865ff047424 */ /* 0x000fe200078e00ff */
[----:B--2---:R-:W2:Y:S01]  /*0190*/  LDCU.64 UR10, c[0x0][0x3b0] ;  /* 0x00007600ff0a77ac */ /* 0x004ea20008000a00 */
[----:B---3--:R-:W-:Y:S02]  /*01a0*/  IMAD.MOV.U32 R5, RZ, RZ, 0x3320646e ;  /* 0x3320646eff057424 */ /* 0x008fe400078e00ff */
[----:B------:R-:W-:Y:S01]  /*01b0*/  IMAD.MOV.U32 R6, RZ, RZ, 0x79622d32 ;  /* 0x79622d32ff067424 */ /* 0x000fe200078e00ff */
[----:B------:R-:W3:Y:S01]  /*01c0*/  LDCU.64 UR12, c[0x0][0x398] ;  /* 0x00007300ff0c77ac */ /* 0x000ee20008000a00 */
[----:B------:R-:W-:Y:S02]  /*01d0*/  IMAD.MOV.U32 R7, RZ, RZ, 0x6b206574 ;  /* 0x6b206574ff077424 */ /* 0x000fe400078e00ff */
[----:B0-----:R-:W-:Y:S01]  /*01e0*/  IMAD.MOV.U32 R17, RZ, RZ, R21 ;  /* 0x000000ffff117224 */ /* 0x001fe200078e0015 */
[----:B------:R-:W4:Y:S01]  /*01f0*/  LDCU.64 UR14, c[0x0][0x3a0] ;  /* 0x00007400ff0e77ac */ /* 0x000f220008000a00 */
[----:B------:R-:W-:Y:S01]  /*0200*/  IMAD.MOV.U32 R16, RZ, RZ, R24 ;  /* 0x000000ffff107224 */ /* 0x000fe200078e0018 */
[----:B------:R-:W5:Y:S01]  /*0210*/  LDCU.64 UR16, c[0x0][0x390] ;  /* 0x00007200ff1077ac */ /* 0x000f620008000a00 */
[----:B-1----:R-:W-:-:S02]  /*0220*/  IMAD.U32 R15, RZ, RZ, UR9 ;  /* 0x00000009ff0f7e24 */ /* 0x002fc4000f8e00ff */
[----:B------:R-:W-:Y:S02]  /*0230*/  IMAD.U32 R14, RZ, RZ, UR8 ;  /* 0x00000008ff0e7e24 */ /* 0x000fe4000f8e00ff */
[----:B--2---:R-:W-:Y:S02]  /*0240*/  IMAD.U32 R19, RZ, RZ, UR11 ;  /* 0x0000000bff137e24 */ /* 0x004fe4000f8e00ff */
[----:B------:R-:W-:Y:S02]  /*0250*/  IMAD.U32 R18, RZ, RZ, UR10 ;  /* 0x0000000aff127e24 */ /* 0x000fe4000f8e00ff */
[----:B---3--:R-:W-:Y:S02]  /*0260*/  IMAD.U32 R11, RZ, RZ, UR13 ;  /* 0x0000000dff0b7e24 */ /* 0x008fe4000f8e00ff */
[----:B------:R-:W-:Y:S02]  /*0270*/  IMAD.U32 R10, RZ, RZ, UR12 ;  /* 0x0000000cff0a7e24 */ /* 0x000fe4000f8e00ff */
[----:B----4-:R-:W-:-:S02]  /*0280*/  IMAD.U32 R13, RZ, RZ, UR15 ;  /* 0x0000000fff0d7e24 */ /* 0x010fc4000f8e00ff */
[----:B------:R-:W-:Y:S02]  /*0290*/  IMAD.U32 R12, RZ, RZ, UR14 ;  /* 0x0000000eff0c7e24 */ /* 0x000fe4000f8e00ff */
[----:B-----5:R-:W-:Y:S02]  /*02a0*/  IMAD.U32 R9, RZ, RZ, UR17 ;  /* 0x00000011ff097e24 */ /* 0x020fe4000f8e00ff */
[----:B------:R-:W-:-:S07]  /*02b0*/  IMAD.U32 R8, RZ, RZ, UR16 ;  /* 0x00000010ff087e24 */ /* 0x000fce000f8e00ff */
.L_x_0:
[----:B------:R-:W-:Y:S02]  /*02c0*/  IMAD.IADD R4, R8, 0x1, R4 ;  /* 0x0000000108047824 */ /* 0x000fe400078e0204 */
[----:B------:R-:W-:Y:S02]  /*02d0*/  IMAD.IADD R5, R9, 0x1, R5 ;  /* 0x0000000109057824 */ /* 0x000fe400078e0205 */
[----:B------:R-:W-:Y:S01]  /*02e0*/  IMAD.IADD R6, R10, 0x1, R6 ;  /* 0x000000010a067824 */ /* 0x000fe200078e0206 */
[----:B------:R-:W-:Y:S01]  /*02f0*/  LOP3.LUT R23, R16, R4, RZ, 0x3c, !PT ;  /* 0x0000000410177212 */ /* 0x000fe200078e3cff */
[----:B------:R-:W-:Y:S01]  /*0300*/  IMAD.IADD R7, R11, 0x1, R7 ;  /* 0x000000010b077824 */ /* 0x000fe200078e0207 */
[----:B------:R-:W-:Y:S01]  /*0310*/  LOP3.LUT R16, R17, R5, RZ, 0x3c, !PT ;  /* 0x0000000511107212 */ /* 0x000fe200078e3cff */
[----:B------:R-:W-:Y:S01]  /*0320*/  VIADD R22, R22, 0x2 ;  /* 0x0000000216167836 */ /* 0x000fe20000000000 */
[----:B------:R-:W-:Y:S02]  /*0330*/  LOP3.LUT R17, R18, R6, RZ, 0x3c, !PT ;  /* 0x0000000612117212 */ /* 0x000fe400078e3cff */
[----:B------:R-:W-:-:S02]  /*0340*/  LOP3.LUT R19, R19, R7, RZ, 0x3c, !PT ;  /* 0x0000000713137212 */ /* 0x000fc400078e3cff */
[----:B------:R-:W-:Y:S02]  /*0350*/  SHF.L.W.U32.HI R18, R16, 0x10, R16 ;  /* 0x0000001010127819 */ /* 0x000fe40000010e10 */
[----:B------:R-:W-:Y:S02]  /*0360*/  SHF.L.W.U32.HI R17, R17, 0x10, R17 ;  /* 0x0000001011117819 */ /* 0x000fe40000010e11 */
[----:B------:R-:W-:Y:S01]  /*0370*/  SHF.L.W.U32.HI R16, R19, 0x10, R19 ;  /* 0x0000001013107819 */ /* 0x000fe20000010e13 */
[----:B------:R-:W-:Y:S01]  /*0380*/  IMAD.IADD R13, R18, 0x1, R13 ;  /* 0x00000001120d7824 */ /* 0x000fe200078e020d */
[----:B------:R-:W-:Y:S01]  /*0390*/  SHF.L.W.U32.HI R19, R23, 0x10, R23 ;  /* 0x0000001017137819 */ /* 0x000fe20000010e17 */
[----:B------:R-:W-:Y:S01]  /*03a0*/  IMAD.IADD R14, R17, 0x1, R14 ;  /* 0x00000001110e7824 */ /* 0x000fe200078e020e */
[----:B------:R-:W-:Y:S01]  /*03b0*/  ISETP.NE.AND P0, PT, R22, 0xa, PT ;  /* 0x0000000a1600780c */ /* 0x000fe20003f05270 */
[----:B------:R-:W-:Y:S01]  /*03c0*/  IMAD.IADD R15, R16, 0x1, R15 ;  /* 0x00000001100f7824 */ /* 0x000fe200078e020f */
[----:B------:R-:W-:Y:S01]  /*03d0*/  LOP3.LUT R9, R9, R13, RZ, 0x3c, !PT ;  /* 0x0000000d09097212 */ /* 0x000fe200078e3cff */
[----:B------:R-:W-:Y:S01]  /*03e0*/  IMAD.IADD R12, R19, 0x1, R12 ;  /* 0x00000001130c7824 */ /* 0x000fe200078e020c */
[----:B------:R-:W-:-:S02]  /*03f0*/  LOP3.LUT R23, R10, R14, RZ, 0x3c, !PT ;  /* 0x0000000e0a177212 */ /* 0x000fc400078e3cff */
[----:B------:R-:W-:Y:S02]  /*0400*/  LOP3.LUT R26, R11, R15, RZ, 0x3c, !PT ;  /* 0x0000000f0b1a7212 */ /* 0x000fe400078e3cff */
[----:B------:R-:W-:Y:S02]  /*0410*/  LOP3.LUT R11, R8, R12, RZ, 0x3c, !PT ;  /* 0x0000000c080b7212 */ /* 0x000fe400078e3cff */
[----:B------:R-:W-:Y:S02]  /*0420*/  SHF.L.W.U32.HI R10, R9, 0xc, R9 ;  /* 0x0000000c090a7819 */ /* 0x000fe40000010e09 */
[----:B------:R-:W-:Y:S02]  /*0430*/  SHF.L.W.U32.HI R9, R23, 0xc, R23 ;  /* 0x0000000c17097819 */ /* 0x000fe40000010e17 */
[----:B------:R-:W-:Y:S01]  /*0440*/  SHF.L.W.U32.HI R8, R26, 0xc, R26 ;  /* 0x0000000c1a087819 */ /* 0x000fe20000010e1a */
[----:B------:R-:W-:Y:S01]  /*0450*/  IMAD.IADD R5, R5, 0x1, R10 ;  /* 0x0000000105057824 */ /* 0x000fe200078e020a */
[----:B------:R-:W-:Y:S01]  /*0460*/  SHF.L.W.U32.HI R11, R11, 0xc, R11 ;  /* 0x0000000c0b0b7819 */ /* 0x000fe20000010e0b */
[----:B------:R-:W-:-:S02]  /*0470*/  IMAD.IADD R6, R6, 0x1, R9 ;  /* 0x0000000106067824 */ /* 0x000fc400078e0209 */
[----:B------:R-:W-:Y:S01]  /*0480*/  IMAD.IADD R7, R7, 0x1, R8 ;  /* 0x0000000107077824 */ /* 0x000fe200078e0208 */
[----:B------:R-:W-:Y:S01]  /*0490*/  LOP3.LUT R18, R18, R5, RZ, 0x3c, !PT ;  /* 0x0000000512127212 */ /* 0x000fe200078e3cff */
[----:B------:R-:W-:Y:S01]  /*04a0*/  IMAD.IADD R4, R4, 0x1, R11 ;  /* 0x0000000104047824 */ /* 0x000fe200078e020b */
[----:B------:R-:W-:Y:S02]  /*04b0*/  LOP3.LUT R17, R17, R6, RZ, 0x3c, !PT ;  /* 0x0000000611117212 */ /* 0x000fe400078e3cff */
[----:B------:R-:W-:Y:S02]  /*04c0*/  LOP3.LUT R23, R16, R7, RZ, 0x3c, !PT ;  /* 0x0000000710177212 */ /* 0x000fe400078e3cff */
[----:B------:R-:W-:Y:S02]  /*04d0*/  LOP3.LUT R19, R19, R4, RZ, 0x3c, !PT ;  /* 0x0000000413137212 */ /* 0x000fe400078e3cff */
[----:B------:R-:W-:Y:S02]  /*04e0*/  SHF.L.W.U32.HI R16, R18, 0x8, R18 ;  /* 0x0000000812107819 */ /* 0x000fe40000010e12 */
[----:B------:R-:W-:-:S02]  /*04f0*/  SHF.L.W.U32.HI R17, R17, 0x8, R17 ;  /* 0x0000000811117819 */ /* 0x000fc40000010e11 */
[----:B------:R-:W-:Y:S01]  /*0500*/  SHF.L.W.U32.HI R18, R23, 0x8, R23 ;  /* 0x0000000817127819 */ /* 0x000fe20000010e17 */
[----:B------:R-:W-:Y:S01]  /*0510*/  IMAD.IADD R13, R13, 0x1, R16 ;  /* 0x000000010d0d7824 */ /* 0x000fe200078e0210 */
[----:B------:R-:W-:Y:S01]  /*0520*/  SHF.L.W.U32.HI R19, R19, 0x8, R19 ;  /* 0x0000000813137819 */ /* 0x000fe20000010e13 */
[----:B------:R-:W-:Y:S02]  /*0530*/  IMAD.IADD R14, R14, 0x1, R17 ;  /* 0x000000010e0e7824 */ /* 0x000fe400078e0211 */
[----:B------:R-:W-:Y:S01]  /*0540*/  IMAD.IADD R15, R15, 0x1, R18 ;  /* 0x000000010f0f7824 */ /* 0x000fe200078e0212 */
[----:B------:R-:W-:Y:S01]  /*0550*/  LOP3.LUT R10, R10, R13, RZ, 0x3c, !PT ;  /* 0x0000000d0a0a7212 */ /* 0x000fe200078e3cff */
[----:B------:R-:W-:Y:S01]  /*0560*/  IMAD.IADD R12, R12, 0x1, R19 ;  /* 0x000000010c0c7824 */ /* 0x000fe200078e0213 */
[----:B------:R-:W-:Y:S02]  /*0570*/  LOP3.LUT R9, R9, R14, RZ, 0x3c, !PT ;  /* 0x0000000e09097212 */ /* 0x000fe400078e3cff */
[----:B------:R-:W-:-:S02]  /*0580*/  LOP3.LUT R23, R8, R15, RZ, 0x3c, !PT ;  /* 0x0000000f08177212 */ /* 0x000fc400078e3cff */
[----:B------:R-:W-:Y:S02]  /*0590*/  LOP3.LUT R11, R11, R12, RZ, 0x3c, !PT ;  /* 0x0000000c0b0b7212 */ /* 0x000fe400078e3cff */
[----:B------:R-:W-:Y:S02]  /*05a0*/  SHF.L.W.U32.HI R8, R10, 0x7, R10 ;  /* 0x000000070a087819 */ /* 0x000fe40000010e0a */
[----:B------:R-:W-:Y:S02]  /*05b0*/  SHF.L.W.U32.HI R9, R9, 0x7, R9 ;  /* 0x0000000709097819 */ /* 0x000fe40000010e09 */
[----:B------:R-:W-:Y:S01]  /*05c0*/  SHF.L.W.U32.HI R10, R23, 0x7, R23 ;  /* 0x00000007170a7819 */ /* 0x000fe20000010e17 */
[----:B------:R-:W-:Y:S01]  /*05d0*/  IMAD.IADD R4, R4, 0x1, R8 ;  /* 0x0000000104047824 */ /* 0x000fe200078e0208 */
[----:B------:R-:W-:Y:S01]  /*05e0*/  SHF.L.W.U32.HI R11, R11, 0x7, R11 ;  /* 0x000000070b0b7819 */ /* 0x000fe20000010e0b */
[----:B------:R-:W-:Y:S02]  /*05f0*/  IMAD.IADD R5, R5, 0x1, R9 ;  /* 0x0000000105057824 */ /* 0x000fe400078e0209 */
        /* <DEDUP_REMOVED lines=140> */
[----:B------:R-:W-:Y:S02]  /*0ec0*/  SHF.L.W.U32.HI R11, R26, 0x7, R26 ;  /* 0x000000071a0b7819 */ /* 0x000fe40000010e1a */
[----:B------:R-:W-:Y:S01]  /*0ed0*/  SHF.L.W.U32.HI R8, R27, 0x7, R27 ;  /* 0x000000071b087819 */ /* 0x000fe20000010e1b */
[----:B------:R-:W-:Y:S06]  /*0ee0*/  @P0 BRA `(.L_x_0) ;  /* 0xfffffff000f40947 */ /* 0x000fec000383ffff */
[----:B------:R-:W1:Y:S01]  /*0ef0*/  LDCU.128 UR8, c[0x0][0x390] ;  /* 0x00007200ff0877ac */ /* 0x000e620008000c00 */
[----:B------:R-:W2:Y:S01]  /*0f00*/  LDC.64 R22, c[0x0][0x388] ;  /* 0x0000e200ff167b82 */ /* 0x000ea20000000a00 */
[----:B------:R-:W-:Y:S01]  /*0f10*/  VIADD R4, R4, 0x61707865 ;  /* 0x6170786504047836 */ /* 0x000fe20000000000 */
[----:B------:R-:W-:Y:S01]  /*0f20*/  SHF.L.U64.HI R26, R24, 0x6, R21 ;  /* 0x00000006181a7819 */ /* 0x000fe20000010215 */
[----:B------:R-:W3:Y:S01]  /*0f30*/  LDCU.128 UR12, c[0x0][0x3a0] ;  /* 0x00007400ff0c77ac */ /* 0x000ee20008000c00 */
[----:B------:R-:W-:Y:S01]  /*0f40*/  VIADD R5, R5, 0x3320646e ;  /* 0x3320646e05057836 */ /* 0x000fe20000000000 */
[----:B------:R-:W-:Y:S01]  /*0f50*/  BSSY.RECONVERGENT B2, `(.L_x_1) ;  /* 0x00000f4000027945 */ /* 0x000fe20003800200 */
[----:B------:R-:W-:Y:S01]  /*0f60*/  VIADD R6, R6, 0x79622d32 ;  /* 0x79622d3206067836 */ /* 0x000fe20000000000 */
[----:B------:R-:W4:Y:S01]  /*0f70*/  LDCU.64 UR16, c[0x0][0x3b0] ;  /* 0x00007600ff1077ac */ /* 0x000f220008000a00 */
[----:B------:R-:W-:Y:S02]  /*0f80*/  VIADD R7, R7, 0x6b206574 ;  /* 0x6b20657407077836 */ /* 0x000fe40000000000 */
[----:B------:R-:W-:-:S02]  /*0f90*/  IMAD.IADD R16, R16, 0x1, R24 ;  /* 0x0000000110107824 */ /* 0x000fc400078e0218 */
[----:B------:R-:W-:Y:S01]  /*0fa0*/  IMAD.IADD R17, R17, 0x1, R21 ;  /* 0x0000000111117824 */ /* 0x000fe200078e0215 */
[----:B------:R0:W-:Y:S01]  /*0fb0*/  STL.128 [R1], R4 ;  /* 0x0000000401007387 */ /* 0x0001e20000100c00 */
[----:B------:R-:W-:Y:S02]  /*0fc0*/  IMAD.SHL.U32 R27, R24, 0x40, RZ ;  /* 0x00000040181b7824 */ /* 0x000fe400078e00ff */
[----:B-1----:R-:W-:Y:S02]  /*0fd0*/  VIADD R8, R8, UR8 ;  /* 0x0000000808087c36 */ /* 0x002fe40008000000 */
[----:B------:R-:W-:Y:S02]  /*0fe0*/  VIADD R9, R9, UR9 ;  /* 0x0000000909097c36 */ /* 0x000fe40008000000 */
[----:B------:R-:W-:Y:S02]  /*0ff0*/  VIADD R10, R10, UR10 ;  /* 0x0000000a0a0a7c36 */ /* 0x000fe40008000000 */
[----:B------:R-:W-:Y:S01]  /*1000*/  VIADD R11, R11, UR11 ;  /* 0x0000000b0b0b7c36 */ /* 0x000fe20008000000 */
[----:B--2---:R-:W-:Y:S01]  /*1010*/  ISETP.NE.U32.AND P0, PT, R27, R22, PT ;  /* 0x000000161b00720c */ /* 0x004fe20003f05070 */
[----:B---3--:R-:W-:-:S02]  /*1020*/  VIADD R12, R12, UR12 ;  /* 0x0000000c0c0c7c36 */ /* 0x008fc40008000000 */
[----:B------:R-:W-:Y:S01]  /*1030*/  VIADD R13, R13, UR13 ;  /* 0x0000000d0d0d7c36 */ /* 0x000fe20008000000 */
[----:B------:R1:W-:Y:S01]  /*1040*/  STL.128 [R1+0x10], R8 ;  /* 0x0000100801007387 */ /* 0x0003e20000100c00 */
[----:B------:R-:W-:Y:S01]  /*1050*/  VIADD R14, R14, UR14 ;  /* 0x0000000e0e0e7c36 */ /* 0x000fe20008000000 */
[----:B------:R-:W-:Y:S01]  /*1060*/  ISETP.NE.AND.EX P0, PT, R26, R23, PT, P0 ;  /* 0x000000171a00720c */ /* 0x000fe20003f05300 */
[----:B------:R-:W-:Y:S02]  /*1070*/  VIADD R15, R15, UR15 ;  /* 0x0000000f0f0f7c36 */ /* 0x000fe40008000000 */
[----:B----4-:R-:W-:Y:S02]  /*1080*/  VIADD R18, R18, UR16 ;  /* 0x0000001012127c36 */ /* 0x010fe40008000000 */
[----:B------:R-:W-:Y:S01]  /*1090*/  VIADD R19, R19, UR17 ;  /* 0x0000001113137c36 */ /* 0x000fe20008000000 */
[----:B------:R1:W-:Y:S04]  /*10a0*/  STL.128 [R1+0x20], R12 ;  /* 0x0000200c01007387 */ /* 0x0003e80000100c00 */
[----:B------:R1:W-:Y:S03]  /*10b0*/  STL.128 [R1+0x30], R16 ;  /* 0x0000301001007387 */ /* 0x0003e60000100c00 */
[----:B0-----:R-:W-:Y:S05]  /*10c0*/  @!P0 BRA `(.L_x_2) ;  /* 0x0000000c00708947 */ /* 0x001fea0003800000 */
[C---:B------:R-:W-:Y:S01]  /*10d0*/  IMAD.WIDE.U32 R4, R25.reuse, R20, RZ ;  /* 0x0000001419047225 */ /* 0x040fe200078e00ff */
[----:B------:R-:W-:Y:S03]  /*10e0*/  BSSY.RECONVERGENT B1, `(.L_x_3) ;  /* 0x00000c2000017945 */ /* 0x000fe60003800200 */
[----:B-1----:R-:W-:Y:S02]  /*10f0*/  IMAD R9, R25, R3, R5 ;  /* 0x0000000319097224 */ /* 0x002fe400078e0205 */
[----:B------:R-:W-:-:S03]  /*1100*/  IMAD.SHL.U32 R5, R4, 0x40, RZ ;  /* 0x0000004004057824 */ /* 0x000fc600078e00ff */
[----:B------:R-:W-:Y:S02]  /*1110*/  SHF.L.U64.HI R6, R4, 0x6, R9 ;  /* 0x0000000604067819 */ /* 0x000fe40000010209 */
[----:B------:R-:W-:-:S04]  /*1120*/  IADD3 R7, P1, P2, R0, 0x40, R5 ;  /* 0x0000004000077810 */ /* 0x000fc80007a3e005 */
[----:B------:R-:W-:Y:S02]  /*1130*/  ISETP.LT.U32.AND P0, PT, R7, R22, PT ;  /* 0x000000160700720c */ /* 0x000fe40003f01070 */
[----:B------:R-:W-:-:S04]  /*1140*/  IADD3.X R4, PT, PT, R2, RZ, R6, P1, P2 ;  /* 0x000000ff02047210 */ /* 0x000fc80000fe4406 */
[----:B------:R-:W-:-:S04]  /*1150*/  ISETP.LT.U32.AND.EX P0, PT, R4, R23, PT, P0 ;  /* 0x000000170400720c */ /* 0x000fc80003f01100 */
[----:B------:R-:W-:Y:S02]  /*1160*/  SEL R7, R7, R22, P0 ;  /* 0x0000001607077207 */ /* 0x000fe40000000000 */
[----:B------:R-:W-:Y:S02]  /*1170*/  SEL R23, R4, R23, P0 ;  /* 0x0000001704177207 */ /* 0x000fe40000000000 */
[C---:B------:R-:W-:Y:S02]  /*1180*/  IADD3 R9, P1, PT, R7.reuse, -R5, RZ ;  /* 0x8000000507097210 */ /* 0x040fe40007f3e0ff */
[----:B------:R-:W-:Y:S02]  /*1190*/  LOP3.LUT R7, R7, 0x3, RZ, 0xc0, !PT ;  /* 0x0000000307077812 */ /* 0x000fe400078ec0ff */
[----:B------:R-:W-:Y:S01]  /*11a0*/  IADD3 R4, P2, PT, -R9, R0, RZ ;  /* 0x0000000009047210 */ /* 0x000fe20007f5e1ff */
[----:B------:R-:W-:-:S03]  /*11b0*/  IMAD.X R23, R23, 0x1, ~R6, P1 ;  /* 0x0000000117177824 */ /* 0x000fc600008e0e06 */
[----:B------:R-:W-:Y:S01]  /*11c0*/  ISETP.GT.U32.AND P0, PT, R4, -0x4, PT ;  /* 0xfffffffc0400780c */ /* 0x000fe20003f04070 */
[----:B------:R-:W-:-:S05]  /*11d0*/  IMAD.X R4, R2, 0x1, ~R23, P2 ;  /* 0x0000000102047824 */ /* 0x000fca00010e0e17 */
[----:B------:R-:W-:Y:S02]  /*11e0*/  ISETP.GT.U32.AND.EX P0, PT, R4, -0x1, PT, P0 ;  /* 0xffffffff0400780c */ /* 0x000fe40003f04100 */
[----:B------:R-:W-:-:S11]  /*11f0*/  CS2R R4, SRZ ;  /* 0x0000000000047805 */ /* 0x000fd6000001ff00 */
[----:B------:R-:W-:Y:S05]  /*1200*/  @P0 BRA `(.L_x_4) ;  /* 0x0000000800bc0947 */ /* 0x000fea0003800000 */
[----:B------:R-:W-:Y:S01]  /*1210*/  IADD3 R4, P0, P1, R9, -R0, -R7 ;  /* 0x8000000009047210 */ /* 0x000fe2000791e807 */
[----:B------:R-:W-:Y:S01]  /*1220*/  BSSY.RELIABLE B0, `(.L_x_5) ;  /* 0x0000093000007945 */ /* 0x000fe20003800100 */
[----:B------:R-:W-:Y:S02]  /*1230*/  IMAD.MOV.U32 R6, RZ, RZ, RZ ;  /* 0x000000ffff067224 */ /* 0x000fe400078e00ff */
[----:B------:R-:W-:Y:S01]  /*1240*/  IADD3.X R5, PT, PT, R23, -0x1, ~R2, P0, P1 ;  /* 0xffffffff17057810 */ /* 0x000fe200007e2c02 */
[----:B------:R-:W-:Y:S01]  /*1250*/  IMAD.MOV.U32 R10, RZ, RZ, RZ ;  /* 0x000000ffff0a7224 */ /* 0x000fe200078e00ff */
[----:B------:R-:W-:-:S04]  /*1260*/  ISETP.GT.U32.AND P0, PT, R4, RZ, PT ;  /* 0x000000ff0400720c */ /* 0x000fc80003f04070 */
[----:B------:R-:W-:-:S13]  /*1270*/  ISETP.GT.AND.EX P0, PT, R5, RZ, PT, P0 ;  /* 0x000000ff0500720c */ /* 0x000fda0003f04300 */
[----:B------:R-:W-:Y:S05]  /*1280*/  @!P0 BRA `(.L_x_6) ;  /* 0x0000000800308947 */ /* 0x000fea0003800000 */
[----:B------:R-:W-:Y:S01]  /*1290*/  IADD3 R8, P0, PT, -R6, R4, RZ ;  /* 0x0000000406087210 */ /* 0x000fe20007f1e1ff */
[----:B------:R-:W-:Y:S03]  /*12a0*/  BSSY.RECONVERGENT B3, `(.L_x_7) ;  /* 0x0000056000037945 */ /* 0x000fe60003800200 */
[----:B------:R-:W-:Y:S01]  /*12b0*/  ISETP.GT.U32.AND P1, PT, R8, 0xc, PT ;  /* 0x0000000c0800780c */ /* 0x000fe20003f24070 */
[----:B------:R-:W-:Y:S01]  /*12c0*/  IMAD.X R8, R5, 0x1, ~R10, P0 ;  /* 0x0000000105087824 */ /* 0x000fe200000e0e0a */
[----:B------:R-:W-:-:S04]  /*12d0*/  PLOP3.LUT P0, PT, PT, PT, PT, 0x80, 0x8 ;  /* 0x000000000008781c */ /* 0x000fc80003f0f070 */
[----:B------:R-:W-:-:S13]  /*12e0*/  ISETP.GT.AND.EX P1, PT, R8, RZ, PT, P1 ;  /* 0x000000ff0800720c */ /* 0x000fda0003f24310 */
[----:B------:R-:W-:Y:S05]  /*12f0*/  @!P1 BRA `(.L_x_8) ;  /* 0x0000000400409947 */ /* 0x000fea0003800000 */
[----:B------:R-:W-:Y:S02]  /*1300*/  IADD3 R13, P1, PT, R4, -0xc, RZ ;  /* 0xfffffff4040d7810 */ /* 0x000fe40007f3e0ff */
[----:B------:R-:W-:Y:S02]  /*1310*/  PLOP3.LUT P0, PT, PT, PT, PT, 0x8, 0x80 ;  /* 0x000000000080781c */ /* 0x000fe40003f0e170 */
[----:B------:R-:W-:-:S11]  /*1320*/  IADD3.X R11, PT, PT, R5, -0x1, RZ, P1, !PT ;  /* 0xffffffff050b7810 */ /* 0x000fd60000ffe4ff */
.L_x_9:
[----:B0-----:R-:W0:Y:S01]  /*1330*/  LDCU.64 UR8, c[0x0][0x380] ;  /* 0x00007000ff0877ac */ /* 0x001e220008000a00 */
[----:B------:R-:W-:-:S05]  /*1340*/  IMAD.IADD R14, R1, 0x1, R6 ;  /* 0x00000001010e7824 */ /* 0x000fca00078e0206 */
[----:B------:R-:W2:Y:S01]  /*1350*/  LDL R15, [R14] ;  /* 0x000000000e0f7983 */ /* 0x000ea20000100800 */
[----:B0-----:R-:W-:-:S04]  /*1360*/  IADD3 R8, P1, P2, R27, UR8, R6 ;  /* 0x000000081b087c10 */ /* 0x001fc8000fa3e006 */
[----:B------:R-:W-:-:S05]  /*1370*/  IADD3.X R9, PT, PT, R26, UR9, R10, P1, P2 ;  /* 0x000000091a097c10 */ /* 0x000fca0008fe440a */
[----:B------:R-:W3:Y:S04]  /*1380*/  LDG.E.U8 R19, desc[UR6][R8.64] ;  /* 0x0000000608137981 */ /* 0x000ee8000c1e1100 */
[----:B------:R-:W4:Y:S04]  /*1390*/  LDG.E.U8 R29, desc[UR6][R8.64+0x1] ;  /* 0x00000106081d7981 */ /* 0x000f28000c1e1100 */
[----:B------:R-:W5:Y:S04]  /*13a0*/  LDG.E.U8 R17, desc[UR6][R8.64+0x2] ;  /* 0x0000020608117981 */ /* 0x000f68000c1e1100 */
[----:B------:R-:W5:Y:S01]  /*13b0*/  LDG.E.U8 R18, desc[UR6][R8.64+0x3] ;  /* 0x0000030608127981 */ /* 0x000f62000c1e1100 */
[----:B--2---:R-:W-:-:S02]  /*13c0*/  PRMT R12, R15, 0x7770, RZ ;  /* 0x000077700f0c7816 */ /* 0x004fc400000000ff */
[C---:B------:R-:W-:Y:S02]  /*13d0*/  PRMT R16, R15.reuse, 0x7771, RZ ;  /* 0x000077710f107816 */ /* 0x040fe400000000ff */
[----:B------:R-:W-:Y:S02]  /*13e0*/  PRMT R22, R15, 0x7772, RZ ;  /* 0x000077720f167816 */ /* 0x000fe400000000ff */
[----:B---3--:R-:W-:Y:S02]  /*13f0*/  LOP3.LUT R23, R19, R12, RZ, 0x3c, !PT ;  /* 0x0000000c13177212 */ /* 0x008fe400078e3cff */
[----:B------:R-:W2:Y:S04]  /*1400*/  LDL R12, [R14+0x4] ;  /* 0x000004000e0c7983 */ /* 0x000ea80000100800 */
[----:B------:R-:W3:Y:S01]  /*1410*/  LDG.E.U8 R19, desc[UR6][R8.64+0x4] ;  /* 0x0000040608137981 */ /* 0x000ee2000c1e1100 */
[----:B----4-:R-:W-:-:S03]  /*1420*/  LOP3.LUT R29, R29, R16, RZ, 0x3c, !PT ;  /* 0x000000101d1d7212 */ /* 0x010fc600078e3cff */
[----:B------:R-:W4:Y:S01]  /*1430*/  LDG.E.U8 R16, desc[UR6][R8.64+0x5] ;  /* 0x0000050608107981 */ /* 0x000f22000c1e1100 */
[----:B-----5:R-:W-:-:S03]  /*1440*/  LOP3.LUT R28, R17, R22, RZ, 0x3c, !PT ;  /* 0x00000016111c7212 */ /* 0x020fc600078e3cff */
[----:B------:R-:W5:Y:S01]  /*1450*/  LDG.E.U8 R17, desc[UR6][R8.64+0x6] ;  /* 0x0000060608117981 */ /* 0x000f62000c1e1100 */
[----:B------:R-:W-:-:S03]  /*1460*/  PRMT R15, R15, 0x7773, RZ ;  /* 0x000077730f0f7816 */ /* 0x000fc600000000ff */
[----:B------:R-:W-:Y:S01]  /*1470*/  STG.E.U8 desc[UR6][R8.64], R23 ;  /* 0x0000001708007986 */ /* 0x000fe2000c101106 */
[----:B------:R-:W-:-:S03]  /*1480*/  LOP3.LUT R15, R18, R15, RZ, 0x3c, !PT ;  /* 0x0000000f120f7212 */ /* 0x000fc600078e3cff */
[----:B------:R-:W5:Y:S04]  /*1490*/  LDG.E.U8 R22, desc[UR6][R8.64+0x8] ;  /* 0x0000080608167981 */ /* 0x000f68000c1e1100 */
[----:B------:R0:W-:Y:S04]  /*14a0*/  STG.E.U8 desc[UR6][R8.64+0x3], R15 ;  /* 0x0000030f08007986 */ /* 0x0001e8000c101106 */
[----:B------:R4:W-:Y:S04]  /*14b0*/  STG.E.U8 desc[UR6][R8.64+0x1], R29 ;  /* 0x0000011d08007986 */ /* 0x0009e8000c101106 */
[----:B0-----:R-:W5:Y:S04]  /*14c0*/  LDL R15, [R14+0x8] ;  /* 0x000008000e0f7983 */ /* 0x001f680000100800 */
[----:B------:R-:W-:Y:S04]  /*14d0*/  STG.E.U8 desc[UR6][R8.64+0x2], R28 ;  /* 0x0000021c08007986 */ /* 0x000fe8000c101106 */
[----:B------:R-:W5:Y:S01]  /*14e0*/  LDL R14, [R14+0xc] ;  /* 0x00000c000e0e7983 */ /* 0x000f620000100800 */
[----:B--2---:R-:W-:-:S04]  /*14f0*/  PRMT R18, R12, 0x7770, RZ ;  /* 0x000077700c127816 */ /* 0x004fc800000000ff */
[----:B---3--:R-:W-:Y:S02]  /*1500*/  LOP3.LUT R23, R19, R18, RZ, 0x3c, !PT ;  /* 0x0000001213177212 */ /* 0x008fe400078e3cff */
[----:B------:R-:W-:Y:S01]  /*1510*/  PRMT R19, R12, 0x7771, RZ ;  /* 0x000077710c137816 */ /* 0x000fe200000000ff */
[----:B------:R-:W2:Y:S03]  /*1520*/  LDG.E.U8 R18, desc[UR6][R8.64+0x7] ;  /* 0x0000070608127981 */ /* 0x000ea6000c1e1100 */
[----:B----4-:R-:W-:Y:S02]  /*1530*/  LOP3.LUT R29, R16, R19, RZ, 0x3c, !PT ;  /* 0x00000013101d7212 */ /* 0x010fe400078e3cff */
[----:B------:R-:W3:Y:S01]  /*1540*/  LDG.E.U8 R19, desc[UR6][R8.64+0x9] ;  /* 0x0000090608137981 */ /* 0x000ee2000c1e1100 */
[----:B------:R-:W-:-:S04]  /*1550*/  PRMT R16, R12, 0x7772, RZ ;  /* 0x000077720c107816 */ /* 0x000fc800000000ff */
[----:B-----5:R-:W-:Y:S02]  /*1560*/  LOP3.LUT R17, R17, R16, RZ, 0x3c, !PT ;  /* 0x0000001011117212 */ /* 0x020fe400078e3cff */
[----:B------:R-:W4:Y:S04]  /*1570*/  LDG.E.U8 R16, desc[UR6][R8.64+0xa] ;  /* 0x00000a0608107981 */ /* 0x000f28000c1e1100 */
[----:B------:R0:W-:Y:S02]  /*1580*/  STG.E.U8 desc[UR6][R8.64+0x4], R23 ;  /* 0x0000041708007986 */ /* 0x0001e4000c101106 */
[----:B0-----:R-:W-:Y:S02]  /*1590*/  PRMT R23, R12, 0x7773, RZ ;  /* 0x000077730c177816 */ /* 0x001fe400000000ff */
[----:B------:R-:W-:-:S04]  /*15a0*/  PRMT R12, R15, 0x7770, RZ ;  /* 0x000077700f0c7816 */ /* 0x000fc800000000ff */
[----:B------:R-:W-:Y:S02]  /*15b0*/  LOP3.LUT R22, R22, R12, RZ, 0x3c, !PT ;  /* 0x0000000c16167212 */ /* 0x000fe400078e3cff */
[----:B------:R-:W-:Y:S01]  /*15c0*/  PRMT R12, R15, 0x7771, RZ ;  /* 0x000077710f0c7816 */ /* 0x000fe200000000ff */
[----:B------:R-:W-:Y:S04]  /*15d0*/  STG.E.U8 desc[UR6][R8.64+0x5], R29 ;  /* 0x0000051d08007986 */ /* 0x000fe8000c101106 */
[----:B------:R0:W-:Y:S04]  /*15e0*/  STG.E.U8 desc[UR6][R8.64+0x6], R17 ;  /* 0x0000061108007986 */ /* 0x0001e8000c101106 */
[----:B0-----:R-:W5:Y:S01]  /*15f0*/  LDG.E.U8 R17, desc[UR6][R8.64+0xe] ;  /* 0x00000e0608117981 */ /* 0x001f62000c1e1100 */
[----:B--2---:R-:W-:-:S03]  /*1600*/  LOP3.LUT R28, R18, R23, RZ, 0x3c, !PT ;  /* 0x00000017121c7212 */ /* 0x004fc600078e3cff */
[----:B------:R-:W2:Y:S01]  /*1610*/  LDG.E.U8 R18, desc[UR6][R8.64+0xb] ;  /* 0x00000b0608127981 */ /* 0x000ea2000c1e1100 */
[----:B---3--:R-:W-:Y:S02]  /*1620*/  LOP3.LUT R29, R19, R12, RZ, 0x3c, !PT ;  /* 0x0000000c131d7212 */ /* 0x008fe400078e3cff */
[C---:B------:R-:W-:Y:S01]  /*1630*/  PRMT R19, R15.reuse, 0x7772, RZ ;  /* 0x000077720f137816 */ /* 0x040fe200000000ff */
[----:B------:R-:W3:Y:S03]  /*1640*/  LDG.E.U8 R12, desc[UR6][R8.64+0xc] ;  /* 0x00000c06080c7981 */ /* 0x000ee6000c1e1100 */
[----:B----4-:R-:W-:Y:S02]  /*1650*/  LOP3.LUT R23, R16, R19, RZ, 0x3c, !PT ;  /* 0x0000001310177212 */ /* 0x010fe400078e3cff */
[----:B------:R-:W4:Y:S04]  /*1660*/  LDG.E.U8 R16, desc[UR6][R8.64+0xd] ;  /* 0x00000d0608107981 */ /* 0x000f28000c1e1100 */
[----:B------:R-:W5:Y:S01]  /*1670*/  LDG.E.U8 R19, desc[UR6][R8.64+0xf] ;  /* 0x00000f0608137981 */ /* 0x000f62000c1e1100 */
[----:B------:R-:W-:-:S03]  /*1680*/  PRMT R15, R15, 0x7773, RZ ;  /* 0x000077730f0f7816 */ /* 0x000fc600000000ff */
[----:B------:R0:W-:Y:S04]  /*1690*/  STG.E.U8 desc[UR6][R8.64+0x8], R22 ;  /* 0x0000081608007986 */ /* 0x0001e8000c101106 */
[----:B------:R3:W-:Y:S01]  /*16a0*/  STG.E.U8 desc[UR6][R8.64+0xa], R23 ;  /* 0x00000a1708007986 */ /* 0x0007e2000c101106 */
[----:B0-----:R-:W-:-:S03]  /*16b0*/  PRMT R22, R14, 0x7770, RZ ;  /* 0x000077700e167816 */ /* 0x001fc600000000ff */
[----:B------:R4:W-:Y:S01]  /*16c0*/  STG.E.U8 desc[UR6][R8.64+0x9], R29 ;  /* 0x0000091d08007986 */ /* 0x0009e2000c101106 */
[----:B------:R-:W-:-:S03]  /*16d0*/  IADD3 R6, P1, PT, R6, 0x10, RZ ;  /* 0x0000001006067810 */ /* 0x000fc60007f3e0ff */
[----:B------:R0:W-:Y:S02]  /*16e0*/  STG.E.U8 desc[UR6][R8.64+0x7], R28 ;  /* 0x0000071c08007986 */ /* 0x0001e4000c101106 */
[----:B------:R-:W-:Y:S01]  /*16f0*/  IMAD.X R10, RZ, RZ, R10, P1 ;  /* 0x000000ffff0a7224 */ /* 0x000fe200008e060a */
[----:B------:R-:W-:-:S04]  /*1700*/  ISETP.GE.U32.AND P1, PT, R6, R13, PT ;  /* 0x0000000d0600720c */ /* 0x000fc80003f26070 */
[----:B------:R-:W-:Y:S02]  /*1710*/  ISETP.GE.AND.EX P1, PT, R10, R11, PT, P1 ;  /* 0x0000000b0a00720c */ /* 0x000fe40003f26310 */
[----:B--2---:R-:W-:Y:S02]  /*1720*/  LOP3.LUT R15, R18, R15, RZ, 0x3c, !PT ;  /* 0x0000000f120f7212 */ /* 0x004fe400078e3cff */
[----:B------:R-:W-:Y:S02]  /*1730*/  PRMT R18, R14, 0x7772, RZ ;  /* 0x000077720e127816 */ /* 0x000fe400000000ff */
[----:B---3--:R-:W-:Y:S02]  /*1740*/  LOP3.LUT R23, R12, R22, RZ, 0x3c, !PT ;  /* 0x000000160c177212 */ /* 0x008fe400078e3cff */
[C---:B------:R-:W-:Y:S02]  /*1750*/  PRMT R12, R14.reuse, 0x7771, RZ ;  /* 0x000077710e0c7816 */ /* 0x040fe400000000ff */
[----:B------:R-:W-:-:S02]  /*1760*/  PRMT R14, R14, 0x7773, RZ ;  /* 0x000077730e0e7816 */ /* 0x000fc400000000ff */
[----:B----4-:R-:W-:Y:S02]  /*1770*/  LOP3.LUT R29, R16, R12, RZ, 0x3c, !PT ;  /* 0x0000000c101d7212 */ /* 0x010fe400078e3cff */
[----:B-----5:R-:W-:Y:S02]  /*1780*/  LOP3.LUT R17, R17, R18, RZ, 0x3c, !PT ;  /* 0x0000001211117212 */ /* 0x020fe400078e3cff */
[----:B------:R-:W-:Y:S01]  /*1790*/  LOP3.LUT R19, R19, R14, RZ, 0x3c, !PT ;  /* 0x0000000e13137212 */ /* 0x000fe200078e3cff */
[----:B------:R0:W-:Y:S04]  /*17a0*/  STG.E.U8 desc[UR6][R8.64+0xb], R15 ;  /* 0x00000b0f08007986 */ /* 0x0001e8000c101106 */
[----:B------:R0:W-:Y:S04]  /*17b0*/  STG.E.U8 desc[UR6][R8.64+0xc], R23 ;  /* 0x00000c1708007986 */ /* 0x0001e8000c101106 */
[----:B------:R0:W-:Y:S04]  /*17c0*/  STG.E.U8 desc[UR6][R8.64+0xd], R29 ;  /* 0x00000d1d08007986 */ /* 0x0001e8000c101106 */
[----:B------:R0:W-:Y:S04]  /*17d0*/  STG.E.U8 desc[UR6][R8.64+0xe], R17 ;  /* 0x00000e1108007986 */ /* 0x0001e8000c101106 */
[----:B------:R0:W-:Y:S01]  /*17e0*/  STG.E.U8 desc[UR6][R8.64+0xf], R19 ;  /* 0x00000f1308007986 */ /* 0x0001e2000c101106 */
[----:B------:R-:W-:Y:S05]  /*17f0*/  @!P1 BRA `(.L_x_9) ;  /* 0xfffffff800cc9947 */ /* 0x000fea000383ffff */
.L_x_8:
[----:B------:R-:W-:Y:S05]  /*1800*/  BSYNC.RECONVERGENT B3 ;  /* 0x0000000000037941 */ /* 0x000fea0003800200 */
.L_x_7:
[----:B0-----:R-:W-:Y:S01]  /*1810*/  IADD3 R8, P2, PT, -R6, R4, RZ ;  /* 0x0000000406087210 */ /* 0x001fe20007f5e1ff */
[----:B------:R-:W-:Y:S03]  /*1820*/  BSSY.RECONVERGENT B3, `(.L_x_10) ;  /* 0x000002e000037945 */ /* 0x000fe60003800200 */
[----:B------:R-:W-:Y:S01]  /*1830*/  ISETP.GT.U32.AND P1, PT, R8, 0x4, PT ;  /* 0x000000040800780c */ /* 0x000fe20003f24070 */
[----:B------:R-:W-:-:S05]  /*1840*/  IMAD.X R8, R5, 0x1, ~R10, P2 ;  /* 0x0000000105087824 */ /* 0x000fca00010e0e0a */
[----:B------:R-:W-:-:S13]  /*1850*/  ISETP.GT.AND.EX P1, PT, R8, RZ, PT, P1 ;  /* 0x000000ff0800720c */ /* 0x000fda0003f24310 */
[----:B------:R-:W-:Y:S05]  /*1860*/  @!P1 BRA `(.L_x_11) ;  /* 0x0000000000a49947 */ /* 0x000fea0003800000 */
[----:B------:R-:W0:Y:S01]  /*1870*/  LDCU.64 UR8, c[0x0][0x380] ;  /* 0x00007000ff0877ac */ /* 0x000e220008000a00 */
[----:B------:R-:W-:-:S05]  /*1880*/  IMAD.IADD R22, R1, 0x1, R6 ;  /* 0x0000000101167824 */ /* 0x000fca00078e0206 */
[----:B------:R-:W2:Y:S04]  /*1890*/  LDL R13, [R22] ;  /* 0x00000000160d7983 */ /* 0x000ea80000100800 */
[----:B------:R-:W3:Y:S01]  /*18a0*/  LDL R11, [R22+0x4] ;  /* 0x00000400160b7983 */ /* 0x000ee20000100800 */
[----:B0-----:R-:W-:-:S04]  /*18b0*/  IADD3 R8, P0, P1, R27, UR8, R6 ;  /* 0x000000081b087c10 */ /* 0x001fc8000f91e006 */
[----:B------:R-:W-:-:S05]  /*18c0*/  IADD3.X R9, PT, PT, R26, UR9, R10, P0, P1 ;  /* 0x000000091a097c10 */ /* 0x000fca00087e240a */
[----:B------:R-:W4:Y:S04]  /*18d0*/  LDG.E.U8 R18, desc[UR6][R8.64] ;  /* 0x0000000608127981 */ /* 0x000f28000c1e1100 */
[----:B------:R-:W5:Y:S04]  /*18e0*/  LDG.E.U8 R17, desc[UR6][R8.64+0x1] ;  /* 0x0000010608117981 */ /* 0x000f68000c1e1100 */
[----:B------:R-:W3:Y:S04]  /*18f0*/  LDG.E.U8 R23, desc[UR6][R8.64+0x2] ;  /* 0x0000020608177981 */ /* 0x000ee8000c1e1100 */
[----:B------:R-:W3:Y:S01]  /*1900*/  LDG.E.U8 R12, desc[UR6][R8.64+0x3] ;  /* 0x00000306080c7981 */ /* 0x000ee2000c1e1100 */
[----:B--2---:R-:W-:-:S02]  /*1910*/  PRMT R14, R13, 0x7771, RZ ;  /* 0x000077710d0e7816 */ /* 0x004fc400000000ff */
[C---:B------:R-:W-:Y:S02]  /*1920*/  PRMT R16, R13.reuse, 0x7772, RZ ;  /* 0x000077720d107816 */ /* 0x040fe400000000ff */
[----:B------:R-:W-:-:S04]  /*1930*/  PRMT R15, R13, 0x7770, RZ ;  /* 0x000077700d0f7816 */ /* 0x000fc800000000ff */
[----:B----4-:R-:W-:Y:S02]  /*1940*/  LOP3.LUT R15, R18, R15, RZ, 0x3c, !PT ;  /* 0x0000000f120f7212 */ /* 0x010fe400078e3cff */
[----:B------:R-:W2:Y:S01]  /*1950*/  LDG.E.U8 R18, desc[UR6][R8.64+0x4] ;  /* 0x0000040608127981 */ /* 0x000ea2000c1e1100 */
[----:B-----5:R-:W-:-:S03]  /*1960*/  LOP3.LUT R19, R17, R14, RZ, 0x3c, !PT ;  /* 0x0000000e11137212 */ /* 0x020fc600078e3cff */
[----:B------:R-:W4:Y:S01]  /*1970*/  LDG.E.U8 R17, desc[UR6][R8.64+0x5] ;  /* 0x0000050608117981 */ /* 0x000f22000c1e1100 */
[----:B---3--:R-:W-:-:S03]  /*1980*/  LOP3.LUT R23, R23, R16, RZ, 0x3c, !PT ;  /* 0x0000001017177212 */ /* 0x008fc600078e3cff */
[----:B------:R-:W3:Y:S04]  /*1990*/  LDG.E.U8 R16, desc[UR6][R8.64+0x6] ;  /* 0x0000060608107981 */ /* 0x000ee8000c1e1100 */
[----:B------:R-:W5:Y:S01]  /*19a0*/  LDG.E.U8 R14, desc[UR6][R8.64+0x7] ;  /* 0x00000706080e7981 */ /* 0x000f62000c1e1100 */
[----:B------:R-:W-:Y:S02]  /*19b0*/  PRMT R13, R13, 0x7773, RZ ;  /* 0x000077730d0d7816 */ /* 0x000fe400000000ff */
[C---:B------:R-:W-:Y:S02]  /*19c0*/  PRMT R29, R11.reuse, 0x7770, RZ ;  /* 0x000077700b1d7816 */ /* 0x040fe400000000ff */
[----:B------:R-:W-:Y:S02]  /*19d0*/  LOP3.LUT R13, R12, R13, RZ, 0x3c, !PT ;  /* 0x0000000d0c0d7212 */ /* 0x000fe400078e3cff */
[----:B------:R-:W-:-:S02]  /*19e0*/  PRMT R12, R11, 0x7771, RZ ;  /* 0x000077710b0c7816 */ /* 0x000fc400000000ff */
[C---:B------:R-:W-:Y:S02]  /*19f0*/  PRMT R22, R11.reuse, 0x7772, RZ ;  /* 0x000077720b167816 */ /* 0x040fe400000000ff */
[----:B------:R-:W-:Y:S01]  /*1a00*/  PRMT R11, R11, 0x7773, RZ ;  /* 0x000077730b0b7816 */ /* 0x000fe200000000ff */
[----:B------:R3:W-:Y:S04]  /*1a10*/  STG.E.U8 desc[UR6][R8.64], R15 ;  /* 0x0000000f08007986 */ /* 0x0007e8000c101106 */
[----:B------:R0:W-:Y:S04]  /*1a20*/  STG.E.U8 desc[UR6][R8.64+0x1], R19 ;  /* 0x0000011308007986 */ /* 0x0001e8000c101106 */
[----:B------:R0:W-:Y:S04]  /*1a30*/  STG.E.U8 desc[UR6][R8.64+0x2], R23 ;  /* 0x0000021708007986 */ /* 0x0001e8000c101106 */
[----:B------:R0:W-:Y:S01]  /*1a40*/  STG.E.U8 desc[UR6][R8.64+0x3], R13 ;  /* 0x0000030d08007986 */ /* 0x0001e2000c101106 */
[----:B------:R-:W-:-:S02]  /*1a50*/  IADD3 R6, P1, PT, R6, 0x8, RZ ;  /* 0x0000000806067810 */ /* 0x000fc40007f3e0ff */
[----:B------:R-:W-:-:S03]  /*1a60*/  PLOP3.LUT P0, PT, PT, PT, PT, 0x8, 0x80 ;  /* 0x000000000080781c */ /* 0x000fc60003f0e170 */
[----:B------:R-:W-:Y:S01]  /*1a70*/  IMAD.X R10, RZ, RZ, R10, P1 ;  /* 0x000000ffff0a7224 */ /* 0x000fe200008e060a */
[----:B--2---:R-:W-:Y:S02]  /*1a80*/  LOP3.LUT R29, R18, R29, RZ, 0x3c, !PT ;  /* 0x0000001d121d7212 */ /* 0x004fe400078e3cff */
[----:B----4-:R-:W-:Y:S02]  /*1a90*/  LOP3.LUT R17, R17, R12, RZ, 0x3c, !PT ;  /* 0x0000000c11117212 */ /* 0x010fe400078e3cff */
[----:B---3--:R-:W-:Y:S02]  /*1aa0*/  LOP3.LUT R15, R16, R22, RZ, 0x3c, !PT ;  /* 0x00000016100f7212 */ /* 0x008fe400078e3cff */
[----:B-----5:R-:W-:Y:S01]  /*1ab0*/  LOP3.LUT R11, R14, R11, RZ, 0x3c, !PT ;  /* 0x0000000b0e0b7212 */ /* 0x020fe200078e3cff */
[----:B------:R0:W-:Y:S04]  /*1ac0*/  STG.E.U8 desc[UR6][R8.64+0x4], R29 ;  /* 0x0000041d08007986 */ /* 0x0001e8000c101106 */
[----:B------:R0:W-:Y:S04]  /*1ad0*/  STG.E.U8 desc[UR6][R8.64+0x5], R17 ;  /* 0x0000051108007986 */ /* 0x0001e8000c101106 */
[----:B------:R0:W-:Y:S04]  /*1ae0*/  STG.E.U8 desc[UR6][R8.64+0x6], R15 ;  /* 0x0000060f08007986 */ /* 0x0001e8000c101106 */
[----:B------:R0:W-:Y:S02]  /*1af0*/  STG.E.U8 desc[UR6][R8.64+0x7], R11 ;  /* 0x0000070b08007986 */ /* 0x0001e4000c101106 */
.L_x_11:
[----:B------:R-:W-:Y:S05]  /*1b00*/  BSYNC.RECONVERGENT B3 ;  /* 0x0000000000037941 */ /* 0x000fea0003800200 */
.L_x_10:
[----:B------:R-:W-:-:S04]  /*1b10*/  ISETP.NE.U32.AND P1, PT, R6, R4, PT ;  /* 0x000000040600720c */ /* 0x000fc80003f25070 */
[----:B------:R-:W-:-:S13]  /*1b20*/  ISETP.NE.OR.EX P0, PT, R10, R5, P0, P1 ;  /* 0x000000050a00720c */ /* 0x000fda0000705710 */
[----:B------:R-:W-:Y:S05]  /*1b30*/  @!P0 BREAK.RELIABLE B0 ;  /* 0x0000000000008942 */ /* 0x000fea0003800100 */
[----:B------:R-:W-:Y:S05]  /*1b40*/  @!P0 BRA `(.L_x_4) ;  /* 0x00000000006c8947 */ /* 0x000fea0003800000 */
.L_x_6:
[----:B------:R-:W-:Y:S05]  /*1b50*/  BSYNC.RELIABLE B0 ;  /* 0x0000000000007941 */ /* 0x000fea0003800100 */
.L_x_5:
[----:B-1----:R-:W1:Y:S01]  /*1b60*/  LDCU.64 UR8, c[0x0][0x380] ;  /* 0x00007000ff0877ac */ /* 0x002e620008000a00 */
[----:B0-----:R-:W-:-:S05]  /*1b70*/  IMAD.IADD R19, R1, 0x1, R6 ;  /* 0x0000000101137824 */ /* 0x001fca00078e0206 */
[----:B------:R-:W2:Y:S01]  /*1b80*/  LDL R11, [R19] ;  /* 0x00000000130b7983 */ /* 0x000ea20000100800 */
[----:B-1----:R-:W-:-:S04]  /*1b90*/  IADD3 R8, P0, P1, R27, UR8, R6 ;  /* 0x000000081b087c10 */ /* 0x002fc8000f91e006 */
[----:B------:R-:W-:-:S05]  /*1ba0*/  IADD3.X R9, PT, PT, R26, UR9, R10, P0, P1 ;  /* 0x000000091a097c10 */ /* 0x000fca00087e240a */
[----:B------:R-:W3:Y:S04]  /*1bb0*/  LDG.E.U8 R15, desc[UR6][R8.64] ;  /* 0x00000006080f7981 */ /* 0x000ee8000c1e1100 */
[----:B------:R-:W4:Y:S04]  /*1bc0*/  LDG.E.U8 R16, desc[UR6][R8.64+0x1] ;  /* 0x0000010608107981 */ /* 0x000f28000c1e1100 */
[----:B------:R-:W5:Y:S04]  /*1bd0*/  LDG.E.U8 R17, desc[UR6][R8.64+0x2] ;  /* 0x0000020608117981 */ /* 0x000f68000c1e1100 */
[----:B------:R-:W5:Y:S01]  /*1be0*/  LDG.E.U8 R18, desc[UR6][R8.64+0x3] ;  /* 0x0000030608127981 */ /* 0x000f62000c1e1100 */
[----:B------:R-:W-:-:S05]  /*1bf0*/  IADD3 R6, P0, PT, R6, 0x4, RZ ;  /* 0x0000000406067810 */ /* 0x000fca0007f1e0ff */
[----:B------:R-:W-:Y:S01]  /*1c00*/  IMAD.X R10, RZ, RZ, R10, P0 ;  /* 0x000000ffff0a7224 */ /* 0x000fe200000e060a */
[----:B------:R-:W-:-:S04]  /*1c10*/  ISETP.NE.U32.AND P0, PT, R6, R4, PT ;  /* 0x000000040600720c */ /* 0x000fc80003f05070 */
[----:B------:R-:W-:Y:S02]  /*1c20*/  ISETP.NE.AND.EX P0, PT, R10, R5, PT, P0 ;  /* 0x000000050a00720c */ /* 0x000fe40003f05300 */
[C---:B--2---:R-:W-:Y:S02]  /*1c30*/  PRMT R12, R11.reuse, 0x7770, RZ ;  /* 0x000077700b0c7816 */ /* 0x044fe400000000ff */
[C---:B------:R-:W-:Y:S02]  /*1c40*/  PRMT R13, R11.reuse, 0x7771, RZ ;  /* 0x000077710b0d7816 */ /* 0x040fe400000000ff */
[C---:B------:R-:W-:Y:S02]  /*1c50*/  PRMT R14, R11.reuse, 0x7772, RZ ;  /* 0x000077720b0e7816 */ /* 0x040fe400000000ff */
[----:B------:R-:W-:Y:S02]  /*1c60*/  PRMT R11, R11, 0x7773, RZ ;  /* 0x000077730b0b7816 */ /* 0x000fe400000000ff */
[----:B---3--:R-:W-:-:S02]  /*1c70*/  LOP3.LUT R15, R15, R12, RZ, 0x3c, !PT ;  /* 0x0000000c0f0f7212 */ /* 0x008fc400078e3cff */
[----:B----4-:R-:W-:Y:S02]  /*1c80*/  LOP3.LUT R13, R16, R13, RZ, 0x3c, !PT ;  /* 0x0000000d100d7212 */ /* 0x010fe400078e3cff */
[----:B-----5:R-:W-:Y:S02]  /*1c90*/  LOP3.LUT R17, R17, R14, RZ, 0x3c, !PT ;  /* 0x0000000e11117212 */ /* 0x020fe400078e3cff */
[----:B------:R-:W-:Y:S01]  /*1ca0*/  LOP3.LUT R11, R18, R11, RZ, 0x3c, !PT ;  /* 0x0000000b120b7212 */ /* 0x000fe200078e3cff */
[----:B------:R1:W-:Y:S04]  /*1cb0*/  STG.E.U8 desc[UR6][R8.64], R15 ;  /* 0x0000000f08007986 */ /* 0x0003e8000c101106 */
[----:B------:R1:W-:Y:S04]  /*1cc0*/  STG.E.U8 desc[UR6][R8.64+0x1], R13 ;  /* 0x0000010d08007986 */ /* 0x0003e8000c101106 */
[----:B------:R1:W-:Y:S04]  /*1cd0*/  STG.E.U8 desc[UR6][R8.64+0x2], R17 ;  /* 0x0000021108007986 */ /* 0x0003e8000c101106 */
[----:B------:R1:W-:Y:S01]  /*1ce0*/  STG.E.U8 desc[UR6][R8.64+0x3], R11 ;  /* 0x0000030b08007986 */ /* 0x0003e2000c101106 */
[----:B------:R-:W-:Y:S05]  /*1cf0*/  @P0 BRA `(.L_x_5) ;  /* 0xfffffffc00980947 */ /* 0x000fea000383ffff */
.L_x_4:
[----:B------:R-:W-:Y:S05]  /*1d00*/  BSYNC.RECONVERGENT B1 ;  /* 0x0000000000017941 */ /* 0x000fea0003800200 */
.L_x_3:
[----:B------:R-:W-:-:S04]  /*1d10*/  ISETP.NE.U32.AND P0, PT, R7, RZ, PT ;  /* 0x000000ff0700720c */ /* 0x000fc80003f05070 */
[----:B------:R-:W-:-:S13]  /*1d20*/  ISETP.NE.AND.EX P0, PT, RZ, RZ, PT, P0 ;  /* 0x000000ffff00720c */ /* 0x000fda0003f05300 */
[----:B------:R-:W-:Y:S05]  /*1d30*/  @!P0 BRA `(.L_x_2) ;  /* 0x0000000000548947 */ /* 0x000fea0003800000 */
[----:B------:R-:W0:Y:S01]  /*1d40*/  LDCU.64 UR8, c[0x0][0x380] ;  /* 0x00007000ff0877ac */ /* 0x000e220008000a00 */
[--C-:B------:R-:W-:Y:S01]  /*1d50*/  IMAD.IADD R10, R1, 0x1, R4.reuse ;  /* 0x00000001010a7824 */ /* 0x100fe200078e0204 */
[----:B01----:R-:W-:-:S04]  /*1d60*/  IADD3 R8, P0, P1, R27, UR8, R4 ;  /* 0x000000081b087c10 */ /* 0x003fc8000f91e004 */
[----:B------:R-:W2:Y:S01]  /*1d70*/  LDL.U8 R4, [R10] ;  /* 0x000000000a047983 */ /* 0x000ea20000100000 */
[----:B------:R-:W-:-:S05]  /*1d80*/  IADD3.X R9, PT, PT, R26, UR9, R5, P0, P1 ;  /* 0x000000091a097c10 */ /* 0x000fca00087e2405 */
[----:B------:R-:W2:Y:S01]  /*1d90*/  LDG.E.U8 R5, desc[UR6][R8.64] ;  /* 0x0000000608057981 */ /* 0x000ea2000c1e1100 */
[----:B------:R-:W-:-:S04]  /*1da0*/  ISETP.NE.U32.AND P0, PT, R7, 0x1, PT ;  /* 0x000000010700780c */ /* 0x000fc80003f05070 */
[----:B------:R-:W-:Y:S02]  /*1db0*/  ISETP.NE.AND.EX P0, PT, RZ, RZ, PT, P0 ;  /* 0x000000ffff00720c */ /* 0x000fe40003f05300 */
[----:B--2---:R-:W-:-:S05]  /*1dc0*/  LOP3.LUT R5, R5, R4, RZ, 0x3c, !PT ;  /* 0x0000000405057212 */ /* 0x004fca00078e3cff */
[----:B------:R2:W-:Y:S06]  /*1dd0*/  STG.E.U8 desc[UR6][R8.64], R5 ;  /* 0x0000000508007986 */ /* 0x0005ec000c101106 */
[----:B------:R-:W-:Y:S05]  /*1de0*/  @!P0 BRA `(.L_x_2) ;  /* 0x0000000000288947 */ /* 0x000fea0003800000 */
[----:B------:R-:W-:Y:S01]  /*1df0*/  ISETP.NE.U32.AND P0, PT, R7, 0x2, PT ;  /* 0x000000020700780c */ /* 0x000fe20003f05070 */
[----:B------:R-:W3:Y:S03]  /*1e00*/  LDL.U8 R4, [R10+0x1] ;  /* 0x000001000a047983 */ /* 0x000ee60000100000 */
[----:B------:R-:W-:Y:S01]  /*1e10*/  ISETP.NE.AND.EX P0, PT, RZ, RZ, PT, P0 ;  /* 0x000000ffff00720c */ /* 0x000fe20003f05300 */
[----:B--2---:R-:W3:-:S12]  /*1e20*/  LDG.E.U8 R5, desc[UR6][R8.64+0x1] ;  /* 0x0000010608057981 */ /* 0x004ed8000c1e1100 */
[----:B------:R-:W2:Y:S04]  /*1e30*/  @P0 LDL.U8 R6, [R10+0x2] ;  /* 0x000002000a060983 */ /* 0x000ea80000100000 */
[----:B------:R-:W2:Y:S01]  /*1e40*/  @P0 LDG.E.U8 R7, desc[UR6][R8.64+0x2] ;  /* 0x0000020608070981 */ /* 0x000ea2000c1e1100 */
[----:B---3--:R-:W-:-:S05]  /*1e50*/  LOP3.LUT R5, R5, R4, RZ, 0x3c, !PT ;  /* 0x0000000405057212 */ /* 0x008fca00078e3cff */
[----:B------:R3:W-:Y:S01]  /*1e60*/  STG.E.U8 desc[UR6][R8.64+0x1], R5 ;  /* 0x0000010508007986 */ /* 0x0007e2000c101106 */
[----:B--2---:R-:W-:-:S05]  /*1e70*/  @P0 LOP3.LUT R7, R7, R6, RZ, 0x3c, !PT ;  /* 0x0000000607070212 */ /* 0x004fca00078e3cff */
[----:B------:R3:W-:Y:S02]  /*1e80*/  @P0 STG.E.U8 desc[UR6][R8.64+0x2], R7 ;  /* 0x0000020708000986 */ /* 0x0007e4000c101106 */
.L_x_2:
[----:B------:R-:W-:Y:S05]  /*1e90*/  BSYNC.RECONVERGENT B2 ;  /* 0x0000000000027941 */ /* 0x000fea0003800200 */
.L_x_1:
[----:B------:R-:W-:Y:S02]  /*1ea0*/  IADD3 R24, P0, PT, R25, R24, RZ ;  /* 0x0000001819187210 */ /* 0x000fe40007f1e0ff */
[----:B------:R-:W-:-:S03]  /*1eb0*/  IADD3 R20, P1, PT, R20, 0x1, RZ ;  /* 0x0000000114147810 */ /* 0x000fc60007f3e0ff */
[----:B------:R-:W-:Y:S01]  /*1ec0*/  IMAD.X R21, RZ, RZ, R21, P0 ;  /* 0x000000ffff157224 */ /* 0x000fe200000e0615 */
[----:B------:R-:W-:Y:S01]  /*1ed0*/  ISETP.GE.U32.AND P0, PT, R24, UR4, PT ;  /* 0x0000000418007c0c */ /* 0x000fe2000bf06070 */
[----:B------:R-:W-:-:S03]  /*1ee0*/  IMAD.X R3, RZ, RZ, R3, P1 ;  /* 0x000000ffff037224 */ /* 0x000fc600008e0603 */
[----:B------:R-:W-:-:S13]  /*1ef0*/  ISETP.GE.U32.AND.EX P0, PT, R21, UR5, PT, P0 ;  /* 0x0000000515007c0c */ /* 0x000fda000bf06100 */
[----:B------:R-:W-:Y:S05]  /*1f00*/  @!P0 BRA `(.L_x_12) ;  /* 0xffffffe000948947 */ /* 0x000fea000383ffff */
[----:B------:R-:W-:Y:S05]  /*1f10*/  EXIT ;  /* 0x000000000000794d */ /* 0x000fea0003800000 */
.L_x_13:
[----:B------:R-:W-:-:S00]  /*1f20*/  BRA `(.L_x_13) ;  /* 0xfffffffc00fc7947 */ /* 0x000fc0000383ffff */
[----:B------:R-:W-:-:S00]  /*1f30*/  NOP ;  /* 0x0000000000007918 */ /* 0x000fc00000000000 */
        /* <DEDUP_REMOVED lines=12> */
.L_x_14:


//--------------------- .nv.shared.reserved.0     --------------------------
	.section	.nv.shared.reserved.0,"aw",@nobits
	.weak		__nv_reservedSMEM_offset_0_alias
	.size		__nv_reservedSMEM_offset_0_alias, 0, 64
	.other		__nv_reservedSMEM_offset_0_alias,@"STO_CUDA_RESERVED_SHARED STV_DEFAULT"
__nv_reservedSMEM_offset_0_alias:
	.zero		0
	.zero		64


//--------------------- .nv.constant0._Z15chacha20_kernelPhm9ChaChaKey --------------------------
	.section	.nv.constant0._Z15chacha20_kernelPhm9ChaChaKey,"a",@progbits
	.sectionflags	@""
	.align	4
.nv.constant0._Z15chacha20_kernelPhm9ChaChaKey:
	.zero		952


//--------------------- SYMBOLS --------------------------

	.type		.nv.reservedSmem.offset0,@object
	.size		.nv.reservedSmem.offset0,0x4
